//
// Generated by NVIDIA NVVM Compiler
//
// Compiler Build ID: CL-36424714
// Cuda compilation tools, release 13.0, V13.0.88
// Based on NVVM 20.0.0
//

.version 9.0
.target sm_100
.address_size 64

	// .globl	_Z8stupid_kv
.extern .func  (.param .b32 func_retval0) vprintf
(
	.param .b64 vprintf_param_0,
	.param .b64 vprintf_param_1
)
;
.extern .func __assertfail
(
	.param .b64 __assertfail_param_0,
	.param .b64 __assertfail_param_1,
	.param .b32 __assertfail_param_2,
	.param .b64 __assertfail_param_3,
	.param .b64 __assertfail_param_4
)
;
.global .align 1 .b8 __unnamed_1[49] = {118, 111, 105, 100, 32, 109, 101, 114, 103, 101, 83, 109, 97, 108, 108, 95, 107, 40, 105, 110, 116, 32, 42, 44, 32, 105, 110, 116, 32, 42, 44, 32, 105, 110, 116, 32, 42, 44, 32, 105, 110, 116, 44, 32, 105, 110, 116, 41};
.global .align 1 .b8 __unnamed_2[68] = {118, 111, 105, 100, 32, 109, 101, 114, 103, 101, 83, 109, 97, 108, 108, 66, 97, 116, 99, 104, 95, 107, 40, 105, 110, 116, 32, 42, 44, 32, 105, 110, 116, 32, 42, 44, 32, 105, 110, 116, 32, 42, 44, 32, 105, 110, 116, 32, 42, 44, 32, 105, 110, 116, 32, 42, 44, 32, 105, 110, 116, 44, 32, 105, 110, 116, 41};
.global .align 1 .b8 __unnamed_3[51] = {118, 111, 105, 100, 32, 115, 111, 114, 116, 83, 109, 97, 108, 108, 66, 97, 116, 99, 104, 95, 107, 40, 105, 110, 116, 32, 42, 44, 32, 105, 110, 116, 32, 42, 44, 32, 105, 110, 116, 44, 32, 105, 110, 116, 44, 32, 105, 110, 116, 41};
.global .align 1 .b8 $str$2[27] = {47, 116, 109, 112, 47, 115, 97, 115, 115, 95, 99, 117, 95, 110, 117, 118, 50, 114, 52, 50, 99, 47, 107, 46, 99, 117};
.global .align 1 .b8 $str$3[19] = {73, 109, 32, 115, 116, 117, 112, 105, 100, 32, 37, 100, 35, 37, 100, 116, 104, 10};
.global .align 1 .b8 $str$4[16] = {98, 108, 111, 99, 107, 73, 100, 120, 46, 120, 32, 61, 61, 32, 48};
.global .align 1 .b8 $str$5[26] = {98, 108, 111, 99, 107, 68, 105, 109, 46, 120, 32, 62, 61, 32, 115, 105, 122, 101, 65, 43, 115, 105, 122, 101, 66};
.extern .shared .align 16 .b8 buff[];
.global .align 1 .b8 $str$16[14] = {100, 60, 61, 98, 108, 111, 99, 107, 68, 105, 109, 46, 120};
.global .align 1 .b8 $str$17[30] = {78, 117, 109, 60, 61, 103, 114, 105, 100, 68, 105, 109, 46, 120, 42, 40, 98, 108, 111, 99, 107, 68, 105, 109, 46, 120, 47, 100, 41};
.global .align 1 .b8 $str$18[21] = {111, 117, 116, 32, 111, 102, 32, 98, 111, 117, 110, 100, 32, 114, 101, 116, 117, 114, 110, 10};

.visible .entry _Z8stupid_kv()
{
	.local .align 8 .b8 	__local_depot0[8];
	.reg .b64 	%SP;
	.reg .b64 	%SPL;
	.reg .b32 	%r<5>;
	.reg .b64 	%rd<5>;

	mov.u64 	%SPL, __local_depot0;
	cvta.local.u64 	%SP, %SPL;
	add.u64 	%rd1, %SP, 0;
	add.u64 	%rd2, %SPL, 0;
	mov.u32 	%r1, %ctaid.x;
	mov.u32 	%r2, %tid.x;
	st.local.v2.u32 	[%rd2], {%r1, %r2};
	mov.u64 	%rd3, $str$3;
	cvta.global.u64 	%rd4, %rd3;
	{ // callseq 0, 0
	.param .b64 param0;
	st.param.b64 	[param0], %rd4;
	.param .b64 param1;
	st.param.b64 	[param1], %rd1;
	.param .b32 retval0;
	call.uni (retval0), 
	vprintf, 
	(
	param0, 
	param1
	);
	ld.param.b32 	%r3, [retval0];
	} // callseq 0
	ret;

}
	// .globl	_Z12mergeSmall_kPiS_S_ii
.visible .entry _Z12mergeSmall_kPiS_S_ii(
	.param .u64 .ptr .align 1 _Z12mergeSmall_kPiS_S_ii_param_0,
	.param .u64 .ptr .align 1 _Z12mergeSmall_kPiS_S_ii_param_1,
	.param .u64 .ptr .align 1 _Z12mergeSmall_kPiS_S_ii_param_2,
	.param .u32 _Z12mergeSmall_kPiS_S_ii_param_3,
	.param .u32 _Z12mergeSmall_kPiS_S_ii_param_4
)
{
	.reg .pred 	%p<20>;
	.reg .b32 	%r<62>;
	.reg .b64 	%rd<25>;

	ld.param.u64 	%rd1, [_Z12mergeSmall_kPiS_S_ii_param_0];
	ld.param.u64 	%rd2, [_Z12mergeSmall_kPiS_S_ii_param_1];
	ld.param.u64 	%rd3, [_Z12mergeSmall_kPiS_S_ii_param_2];
	ld.param.u32 	%r27, [_Z12mergeSmall_kPiS_S_ii_param_3];
	ld.param.u32 	%r28, [_Z12mergeSmall_kPiS_S_ii_param_4];
	mov.u32 	%r29, %ctaid.x;
	setp.eq.s32 	%p1, %r29, 0;
	@%p1 bra 	$L__BB1_2;
	mov.u64 	%rd4, $str$4;
	cvta.global.u64 	%rd5, %rd4;
	mov.u64 	%rd6, $str$2;
	cvta.global.u64 	%rd7, %rd6;
	mov.u64 	%rd8, __unnamed_1;
	cvta.global.u64 	%rd9, %rd8;
	{ // callseq 1, 0
	.param .b64 param0;
	st.param.b64 	[param0], %rd5;
	.param .b64 param1;
	st.param.b64 	[param1], %rd7;
	.param .b32 param2;
	st.param.b32 	[param2], 117;
	.param .b64 param3;
	st.param.b64 	[param3], %rd9;
	.param .b64 param4;
	st.param.b64 	[param4], 1;
	call.uni 
	__assertfail, 
	(
	param0, 
	param1, 
	param2, 
	param3, 
	param4
	);
	} // callseq 1
$L__BB1_2:
	mov.u32 	%r30, %ntid.x;
	add.s32 	%r1, %r28, %r27;
	setp.ge.u32 	%p2, %r30, %r1;
	@%p2 bra 	$L__BB1_4;
	mov.u64 	%rd10, $str$5;
	cvta.global.u64 	%rd11, %rd10;
	mov.u64 	%rd12, $str$2;
	cvta.global.u64 	%rd13, %rd12;
	mov.u64 	%rd14, __unnamed_1;
	cvta.global.u64 	%rd15, %rd14;
	{ // callseq 2, 0
	.param .b64 param0;
	st.param.b64 	[param0], %rd11;
	.param .b64 param1;
	st.param.b64 	[param1], %rd13;
	.param .b32 param2;
	st.param.b32 	[param2], 118;
	.param .b64 param3;
	st.param.b64 	[param3], %rd15;
	.param .b64 param4;
	st.param.b64 	[param4], 1;
	call.uni 
	__assertfail, 
	(
	param0, 
	param1, 
	param2, 
	param3, 
	param4
	);
	} // callseq 2
$L__BB1_4:
	mov.u32 	%r2, %tid.x;
	setp.ge.u32 	%p3, %r2, %r1;
	@%p3 bra 	$L__BB1_18;
	setp.ge.s32 	%p4, %r2, %r27;
	@%p4 bra 	$L__BB1_7;
	cvta.to.global.u64 	%rd19, %rd1;
	mul.wide.u32 	%rd20, %r2, 4;
	add.s64 	%rd21, %rd19, %rd20;
	ld.global.u32 	%r55, [%rd21];
	bra.uni 	$L__BB1_8;
$L__BB1_7:
	sub.s32 	%r31, %r2, %r27;
	cvta.to.global.u64 	%rd16, %rd2;
	mul.wide.s32 	%rd17, %r31, 4;
	add.s64 	%rd18, %rd16, %rd17;
	ld.global.u32 	%r55, [%rd18];
$L__BB1_8:
	shl.b32 	%r32, %r27, 2;
	mov.u32 	%r33, buff;
	add.s32 	%r6, %r33, %r32;
	shl.b32 	%r34, %r2, 2;
	add.s32 	%r35, %r33, %r34;
	st.shared.u32 	[%r35], %r55;
	bar.sync 	0;
	setp.gt.s32 	%p5, %r2, %r27;
	sub.s32 	%r36, %r2, %r27;
	selp.b32 	%r56, %r36, 0, %p5;
	min.s32 	%r57, %r2, %r27;
	mov.u32 	%r58, %r56;
$L__BB1_9:
	sub.s32 	%r37, %r57, %r58;
	abs.s32 	%r38, %r37;
	shr.u32 	%r39, %r38, 31;
	add.s32 	%r40, %r38, %r39;
	shr.s32 	%r41, %r40, 1;
	add.s32 	%r12, %r41, %r56;
	sub.s32 	%r13, %r57, %r41;
	setp.lt.s32 	%p6, %r13, 0;
	setp.gt.s32 	%p7, %r12, %r28;
	or.pred  	%p8, %p6, %p7;
	@%p8 bra 	$L__BB1_24;
	setp.eq.s32 	%p9, %r13, %r27;
	setp.eq.s32 	%p10, %r12, 0;
	or.pred  	%p11, %p9, %p10;
	shl.b32 	%r43, %r13, 2;
	add.s32 	%r14, %r33, %r43;
	shl.b32 	%r45, %r12, 2;
	add.s32 	%r15, %r6, %r45;
	@%p11 bra 	$L__BB1_12;
	ld.shared.u32 	%r46, [%r14];
	ld.shared.u32 	%r47, [%r15+-4];
	setp.le.s32 	%p12, %r46, %r47;
	@%p12 bra 	$L__BB1_24;
$L__BB1_12:
	setp.eq.s32 	%p13, %r12, %r28;
	setp.eq.s32 	%p14, %r13, 0;
	or.pred  	%p15, %p13, %p14;
	@%p15 bra 	$L__BB1_14;
	ld.shared.u32 	%r48, [%r14+-4];
	ld.shared.u32 	%r49, [%r15];
	setp.gt.s32 	%p16, %r48, %r49;
	@%p16 bra 	$L__BB1_23;
$L__BB1_14:
	shl.b32 	%r50, %r28, 2;
	add.s32 	%r16, %r6, %r50;
	setp.lt.s32 	%p17, %r13, %r27;
	@%p17 bra 	$L__BB1_19;
	ld.shared.u32 	%r60, [%r15];
$L__BB1_16:
	add.s32 	%r52, %r16, %r34;
	st.shared.u32 	[%r52], %r60;
	mov.u32 	%r61, %r60;
$L__BB1_17:
	cvta.to.global.u64 	%rd22, %rd3;
	mul.wide.u32 	%rd23, %r2, 4;
	add.s64 	%rd24, %rd22, %rd23;
	st.global.u32 	[%rd24], %r61;
	bar.sync 	0;
$L__BB1_18:
	ret;
$L__BB1_19:
	setp.ne.s32 	%p18, %r12, %r28;
	@%p18 bra 	$L__BB1_21;
	ld.shared.u32 	%r61, [%r14];
	bra.uni 	$L__BB1_22;
$L__BB1_21:
	ld.shared.u32 	%r61, [%r14];
	ld.shared.u32 	%r60, [%r15];
	setp.gt.s32 	%p19, %r61, %r60;
	@%p19 bra 	$L__BB1_16;
$L__BB1_22:
	add.s32 	%r54, %r16, %r34;
	st.shared.u32 	[%r54], %r61;
	bra.uni 	$L__BB1_17;
$L__BB1_23:
	add.s32 	%r57, %r13, -1;
	add.s32 	%r56, %r12, 1;
	bra.uni 	$L__BB1_9;
$L__BB1_24:
	add.s32 	%r58, %r13, 1;
	bra.uni 	$L__BB1_9;

}
	// .globl	_Z12mergeLarge_kPiS_S_iS_
.visible .entry _Z12mergeLarge_kPiS_S_iS_(
	.param .u64 .ptr .align 1 _Z12mergeLarge_kPiS_S_iS__param_0,
	.param .u64 .ptr .align 1 _Z12mergeLarge_kPiS_S_iS__param_1,
	.param .u64 .ptr .align 1 _Z12mergeLarge_kPiS_S_iS__param_2,
	.param .u32 _Z12mergeLarge_kPiS_S_iS__param_3,
	.param .u64 .ptr .align 1 _Z12mergeLarge_kPiS_S_iS__param_4
)
{
	.reg .pred 	%p<18>;
	.reg .b32 	%r<72>;
	.reg .b64 	%rd<17>;

	ld.param.u64 	%rd1, [_Z12mergeLarge_kPiS_S_iS__param_0];
	ld.param.u64 	%rd2, [_Z12mergeLarge_kPiS_S_iS__param_1];
	ld.param.u64 	%rd3, [_Z12mergeLarge_kPiS_S_iS__param_2];
	ld.param.u32 	%r31, [_Z12mergeLarge_kPiS_S_iS__param_3];
	ld.param.u64 	%rd4, [_Z12mergeLarge_kPiS_S_iS__param_4];
	mov.u32 	%r1, %tid.x;
	setp.ge.u32 	%p1, %r1, %r31;
	@%p1 bra 	$L__BB2_14;
	cvta.to.global.u64 	%rd5, %rd4;
	mov.u32 	%r32, %ctaid.x;
	shl.b32 	%r33, %r32, 1;
	mul.wide.u32 	%rd6, %r33, 4;
	add.s64 	%rd7, %rd5, %rd6;
	ld.global.u32 	%r2, [%rd7];
	ld.global.u32 	%r3, [%rd7+4];
	ld.global.u32 	%r34, [%rd7+8];
	ld.global.u32 	%r35, [%rd7+12];
	sub.s32 	%r4, %r35, %r3;
	sub.s32 	%r5, %r34, %r2;
	add.s32 	%r36, %r4, %r5;
	rem.u32 	%r6, %r1, %r36;
	setp.ge.s32 	%p2, %r6, %r4;
	@%p2 bra 	$L__BB2_3;
	add.s32 	%r39, %r6, %r3;
	cvta.to.global.u64 	%rd11, %rd1;
	mul.wide.s32 	%rd12, %r39, 4;
	add.s64 	%rd13, %rd11, %rd12;
	ld.global.u32 	%r65, [%rd13];
	bra.uni 	$L__BB2_4;
$L__BB2_3:
	sub.s32 	%r37, %r2, %r4;
	add.s32 	%r38, %r37, %r6;
	cvta.to.global.u64 	%rd8, %rd2;
	mul.wide.s32 	%rd9, %r38, 4;
	add.s64 	%rd10, %rd8, %rd9;
	ld.global.u32 	%r65, [%rd10];
$L__BB2_4:
	shl.b32 	%r40, %r4, 2;
	mov.u32 	%r41, buff;
	add.s32 	%r10, %r41, %r40;
	shl.b32 	%r42, %r6, 2;
	add.s32 	%r43, %r41, %r42;
	st.shared.u32 	[%r43], %r65;
	bar.sync 	0;
	setp.gt.s32 	%p3, %r6, %r4;
	sub.s32 	%r44, %r6, %r4;
	selp.b32 	%r66, %r44, 0, %p3;
	min.s32 	%r67, %r6, %r4;
	mov.u32 	%r68, %r66;
$L__BB2_5:
	sub.s32 	%r45, %r67, %r68;
	abs.s32 	%r46, %r45;
	shr.u32 	%r47, %r46, 31;
	add.s32 	%r48, %r46, %r47;
	shr.s32 	%r49, %r48, 1;
	add.s32 	%r16, %r49, %r66;
	sub.s32 	%r17, %r67, %r49;
	setp.lt.s32 	%p4, %r17, 0;
	setp.gt.s32 	%p5, %r16, %r5;
	or.pred  	%p6, %p4, %p5;
	@%p6 bra 	$L__BB2_20;
	setp.eq.s32 	%p7, %r17, %r4;
	setp.eq.s32 	%p8, %r16, 0;
	or.pred  	%p9, %p7, %p8;
	shl.b32 	%r51, %r17, 2;
	add.s32 	%r18, %r41, %r51;
	shl.b32 	%r53, %r16, 2;
	add.s32 	%r19, %r10, %r53;
	@%p9 bra 	$L__BB2_8;
	ld.shared.u32 	%r54, [%r18];
	ld.shared.u32 	%r55, [%r19+-4];
	setp.le.s32 	%p10, %r54, %r55;
	@%p10 bra 	$L__BB2_20;
$L__BB2_8:
	setp.eq.s32 	%p11, %r16, %r5;
	setp.eq.s32 	%p12, %r17, 0;
	or.pred  	%p13, %p11, %p12;
	@%p13 bra 	$L__BB2_10;
	ld.shared.u32 	%r56, [%r18+-4];
	ld.shared.u32 	%r57, [%r19];
	setp.gt.s32 	%p14, %r56, %r57;
	@%p14 bra 	$L__BB2_19;
$L__BB2_10:
	shl.b32 	%r58, %r5, 2;
	add.s32 	%r20, %r10, %r58;
	setp.lt.s32 	%p15, %r17, %r4;
	@%p15 bra 	$L__BB2_15;
	ld.shared.u32 	%r70, [%r19];
$L__BB2_12:
	add.s32 	%r60, %r20, %r42;
	st.shared.u32 	[%r60], %r70;
	mov.u32 	%r71, %r70;
$L__BB2_13:
	add.s32 	%r63, %r3, %r2;
	add.s32 	%r64, %r63, %r6;
	cvta.to.global.u64 	%rd14, %rd3;
	mul.wide.s32 	%rd15, %r64, 4;
	add.s64 	%rd16, %rd14, %rd15;
	st.global.u32 	[%rd16], %r71;
	bar.sync 	0;
$L__BB2_14:
	ret;
$L__BB2_15:
	setp.ne.s32 	%p16, %r16, %r5;
	@%p16 bra 	$L__BB2_17;
	ld.shared.u32 	%r71, [%r18];
	bra.uni 	$L__BB2_18;
$L__BB2_17:
	ld.shared.u32 	%r71, [%r18];
	ld.shared.u32 	%r70, [%r19];
	setp.gt.s32 	%p17, %r71, %r70;
	@%p17 bra 	$L__BB2_12;
$L__BB2_18:
	add.s32 	%r62, %r20, %r42;
	st.shared.u32 	[%r62], %r71;
	bra.uni 	$L__BB2_13;
$L__BB2_19:
	add.s32 	%r67, %r17, -1;
	add.s32 	%r66, %r16, 1;
	bra.uni 	$L__BB2_5;
$L__BB2_20:
	add.s32 	%r68, %r17, 1;
	bra.uni 	$L__BB2_5;

}
	// .globl	_Z17mergeSmallBatch_kPiS_S_S_S_ii
.visible .entry _Z17mergeSmallBatch_kPiS_S_S_S_ii(
	.param .u64 .ptr .align 1 _Z17mergeSmallBatch_kPiS_S_S_S_ii_param_0,
	.param .u64 .ptr .align 1 _Z17mergeSmallBatch_kPiS_S_S_S_ii_param_1,
	.param .u64 .ptr .align 1 _Z17mergeSmallBatch_kPiS_S_S_S_ii_param_2,
	.param .u64 .ptr .align 1 _Z17mergeSmallBatch_kPiS_S_S_S_ii_param_3,
	.param .u64 .ptr .align 1 _Z17mergeSmallBatch_kPiS_S_S_S_ii_param_4,
	.param .u32 _Z17mergeSmallBatch_kPiS_S_S_S_ii_param_5,
	.param .u32 _Z17mergeSmallBatch_kPiS_S_S_S_ii_param_6
)
{
	.reg .pred 	%p<21>;
	.reg .b32 	%r<81>;
	.reg .b64 	%rd<34>;

	ld.param.u64 	%rd1, [_Z17mergeSmallBatch_kPiS_S_S_S_ii_param_0];
	ld.param.u64 	%rd2, [_Z17mergeSmallBatch_kPiS_S_S_S_ii_param_1];
	ld.param.u64 	%rd3, [_Z17mergeSmallBatch_kPiS_S_S_S_ii_param_2];
	ld.param.u64 	%rd4, [_Z17mergeSmallBatch_kPiS_S_S_S_ii_param_3];
	ld.param.u64 	%rd5, [_Z17mergeSmallBatch_kPiS_S_S_S_ii_param_4];
	ld.param.u32 	%r37, [_Z17mergeSmallBatch_kPiS_S_S_S_ii_param_5];
	ld.param.u32 	%r38, [_Z17mergeSmallBatch_kPiS_S_S_S_ii_param_6];
	mov.u32 	%r1, %ntid.x;
	setp.le.u32 	%p1, %r38, %r1;
	@%p1 bra 	$L__BB3_2;
	mov.u64 	%rd6, $str$16;
	cvta.global.u64 	%rd7, %rd6;
	mov.u64 	%rd8, $str$2;
	cvta.global.u64 	%rd9, %rd8;
	mov.u64 	%rd10, __unnamed_2;
	cvta.global.u64 	%rd11, %rd10;
	{ // callseq 3, 0
	.param .b64 param0;
	st.param.b64 	[param0], %rd7;
	.param .b64 param1;
	st.param.b64 	[param1], %rd9;
	.param .b32 param2;
	st.param.b32 	[param2], 228;
	.param .b64 param3;
	st.param.b64 	[param3], %rd11;
	.param .b64 param4;
	st.param.b64 	[param4], 1;
	call.uni 
	__assertfail, 
	(
	param0, 
	param1, 
	param2, 
	param3, 
	param4
	);
	} // callseq 3
$L__BB3_2:
	mov.u32 	%r39, %nctaid.x;
	div.u32 	%r2, %r1, %r38;
	mul.lo.s32 	%r40, %r2, %r39;
	setp.le.u32 	%p2, %r37, %r40;
	@%p2 bra 	$L__BB3_4;
	mov.u64 	%rd12, $str$17;
	cvta.global.u64 	%rd13, %rd12;
	mov.u64 	%rd14, $str$2;
	cvta.global.u64 	%rd15, %rd14;
	mov.u64 	%rd16, __unnamed_2;
	cvta.global.u64 	%rd17, %rd16;
	{ // callseq 4, 0
	.param .b64 param0;
	st.param.b64 	[param0], %rd13;
	.param .b64 param1;
	st.param.b64 	[param1], %rd15;
	.param .b32 param2;
	st.param.b32 	[param2], 229;
	.param .b64 param3;
	st.param.b64 	[param3], %rd17;
	.param .b64 param4;
	st.param.b64 	[param4], 1;
	call.uni 
	__assertfail, 
	(
	param0, 
	param1, 
	param2, 
	param3, 
	param4
	);
	} // callseq 4
$L__BB3_4:
	mov.u32 	%r41, %ctaid.x;
	mov.u32 	%r3, %tid.x;
	div.u32 	%r4, %r3, %r38;
	mad.lo.s32 	%r5, %r2, %r41, %r4;
	setp.lt.u32 	%p3, %r5, %r37;
	@%p3 bra 	$L__BB3_7;
	mov.u64 	%rd18, $str$18;
	cvta.global.u64 	%rd19, %rd18;
	{ // callseq 5, 0
	.param .b64 param0;
	st.param.b64 	[param0], %rd19;
	.param .b64 param1;
	st.param.b64 	[param1], 0;
	.param .b32 retval0;
	call.uni (retval0), 
	vprintf, 
	(
	param0, 
	param1
	);
	ld.param.b32 	%r42, [retval0];
	} // callseq 5
$L__BB3_6:
	ret;
$L__BB3_7:
	setp.ge.u32 	%p4, %r4, %r2;
	@%p4 bra 	$L__BB3_6;
	rem.u32 	%r6, %r3, %r38;
	cvta.to.global.u64 	%rd20, %rd4;
	mul.wide.s32 	%rd21, %r5, 4;
	add.s64 	%rd22, %rd20, %rd21;
	ld.global.u32 	%r44, [%rd22+4];
	ld.global.u32 	%r7, [%rd22];
	sub.s32 	%r8, %r44, %r7;
	cvta.to.global.u64 	%rd23, %rd5;
	add.s64 	%rd24, %rd23, %rd21;
	ld.global.u32 	%r45, [%rd24+4];
	ld.global.u32 	%r9, [%rd24];
	sub.s32 	%r10, %r45, %r9;
	mul.lo.s32 	%r46, %r38, %r4;
	shl.b32 	%r11, %r46, 1;
	setp.ge.s32 	%p5, %r6, %r8;
	@%p5 bra 	$L__BB3_10;
	add.s32 	%r49, %r7, %r6;
	cvta.to.global.u64 	%rd28, %rd1;
	mul.wide.s32 	%rd29, %r49, 4;
	add.s64 	%rd30, %rd28, %rd29;
	ld.global.u32 	%r74, [%rd30];
	bra.uni 	$L__BB3_11;
$L__BB3_10:
	sub.s32 	%r47, %r6, %r8;
	add.s32 	%r48, %r47, %r9;
	cvta.to.global.u64 	%rd25, %rd2;
	mul.wide.s32 	%rd26, %r48, 4;
	add.s64 	%rd27, %rd25, %rd26;
	ld.global.u32 	%r74, [%rd27];
$L__BB3_11:
	shl.b32 	%r50, %r11, 2;
	mov.u32 	%r51, buff;
	add.s32 	%r15, %r51, %r50;
	shl.b32 	%r52, %r8, 2;
	add.s32 	%r16, %r15, %r52;
	shl.b32 	%r53, %r6, 2;
	add.s32 	%r54, %r15, %r53;
	st.shared.u32 	[%r54], %r74;
	bar.sync 	0;
	setp.gt.s32 	%p6, %r6, %r8;
	sub.s32 	%r55, %r6, %r8;
	selp.b32 	%r75, %r55, 0, %p6;
	min.s32 	%r76, %r6, %r8;
	mov.u32 	%r77, %r75;
$L__BB3_12:
	sub.s32 	%r56, %r76, %r77;
	abs.s32 	%r57, %r56;
	shr.u32 	%r58, %r57, 31;
	add.s32 	%r59, %r57, %r58;
	shr.s32 	%r60, %r59, 1;
	add.s32 	%r22, %r60, %r75;
	sub.s32 	%r23, %r76, %r60;
	setp.lt.s32 	%p7, %r23, 0;
	setp.gt.s32 	%p8, %r22, %r10;
	or.pred  	%p9, %p7, %p8;
	@%p9 bra 	$L__BB3_26;
	setp.eq.s32 	%p10, %r23, %r8;
	setp.eq.s32 	%p11, %r22, 0;
	or.pred  	%p12, %p10, %p11;
	shl.b32 	%r62, %r23, 2;
	add.s32 	%r24, %r15, %r62;
	shl.b32 	%r63, %r22, 2;
	add.s32 	%r25, %r16, %r63;
	@%p12 bra 	$L__BB3_15;
	ld.shared.u32 	%r64, [%r24];
	ld.shared.u32 	%r65, [%r25+-4];
	setp.le.s32 	%p13, %r64, %r65;
	@%p13 bra 	$L__BB3_26;
$L__BB3_15:
	setp.eq.s32 	%p14, %r22, %r10;
	setp.eq.s32 	%p15, %r23, 0;
	or.pred  	%p16, %p14, %p15;
	@%p16 bra 	$L__BB3_17;
	ld.shared.u32 	%r66, [%r24+-4];
	ld.shared.u32 	%r67, [%r25];
	setp.gt.s32 	%p17, %r66, %r67;
	@%p17 bra 	$L__BB3_25;
$L__BB3_17:
	shl.b32 	%r68, %r10, 2;
	add.s32 	%r26, %r16, %r68;
	setp.lt.s32 	%p18, %r23, %r8;
	@%p18 bra 	$L__BB3_21;
	ld.shared.u32 	%r79, [%r25];
$L__BB3_19:
	add.s32 	%r70, %r26, %r53;
	st.shared.u32 	[%r70], %r79;
	mov.u32 	%r80, %r79;
$L__BB3_20:
	mad.lo.s32 	%r73, %r5, %r38, %r6;
	cvta.to.global.u64 	%rd31, %rd3;
	mul.wide.s32 	%rd32, %r73, 4;
	add.s64 	%rd33, %rd31, %rd32;
	st.global.u32 	[%rd33], %r80;
	bar.sync 	0;
	bra.uni 	$L__BB3_6;
$L__BB3_21:
	setp.ne.s32 	%p19, %r22, %r10;
	@%p19 bra 	$L__BB3_23;
	ld.shared.u32 	%r80, [%r24];
	bra.uni 	$L__BB3_24;
$L__BB3_23:
	ld.shared.u32 	%r80, [%r24];
	ld.shared.u32 	%r79, [%r25];
	setp.gt.s32 	%p20, %r80, %r79;
	@%p20 bra 	$L__BB3_19;
$L__BB3_24:
	add.s32 	%r72, %r26, %r53;
	st.shared.u32 	[%r72], %r80;
	bra.uni 	$L__BB3_20;
$L__BB3_25:
	add.s32 	%r76, %r23, -1;
	add.s32 	%r75, %r22, 1;
	bra.uni 	$L__BB3_12;
$L__BB3_26:
	add.s32 	%r77, %r23, 1;
	bra.uni 	$L__BB3_12;

}
	// .globl	_Z16sortSmallBatch_kPiS_iii
.visible .entry _Z16sortSmallBatch_kPiS_iii(
	.param .u64 .ptr .align 1 _Z16sortSmallBatch_kPiS_iii_param_0,
	.param .u64 .ptr .align 1 _Z16sortSmallBatch_kPiS_iii_param_1,
	.param .u32 _Z16sortSmallBatch_kPiS_iii_param_2,
	.param .u32 _Z16sortSmallBatch_kPiS_iii_param_3,
	.param .u32 _Z16sortSmallBatch_kPiS_iii_param_4
)
{
	.reg .pred 	%p<55>;
	.reg .b32 	%r<175>;
	.reg .b64 	%rd<25>;

	ld.param.u64 	%rd4, [_Z16sortSmallBatch_kPiS_iii_param_0];
	ld.param.u64 	%rd3, [_Z16sortSmallBatch_kPiS_iii_param_1];
	ld.param.u32 	%r68, [_Z16sortSmallBatch_kPiS_iii_param_2];
	ld.param.u32 	%r69, [_Z16sortSmallBatch_kPiS_iii_param_3];
	ld.param.u32 	%r70, [_Z16sortSmallBatch_kPiS_iii_param_4];
	cvta.to.global.u64 	%rd1, %rd4;
	mov.u32 	%r1, %ntid.x;
	setp.le.u32 	%p1, %r69, %r1;
	@%p1 bra 	$L__BB4_2;
	mov.u64 	%rd5, $str$16;
	cvta.global.u64 	%rd6, %rd5;
	mov.u64 	%rd7, $str$2;
	cvta.global.u64 	%rd8, %rd7;
	mov.u64 	%rd9, __unnamed_3;
	cvta.global.u64 	%rd10, %rd9;
	{ // callseq 6, 0
	.param .b64 param0;
	st.param.b64 	[param0], %rd6;
	.param .b64 param1;
	st.param.b64 	[param1], %rd8;
	.param .b32 param2;
	st.param.b32 	[param2], 291;
	.param .b64 param3;
	st.param.b64 	[param3], %rd10;
	.param .b64 param4;
	st.param.b64 	[param4], 1;
	call.uni 
	__assertfail, 
	(
	param0, 
	param1, 
	param2, 
	param3, 
	param4
	);
	} // callseq 6
$L__BB4_2:
	mov.u32 	%r71, %nctaid.x;
	div.u32 	%r2, %r1, %r69;
	mul.lo.s32 	%r72, %r2, %r71;
	setp.le.u32 	%p2, %r68, %r72;
	@%p2 bra 	$L__BB4_4;
	mov.u64 	%rd11, $str$17;
	cvta.global.u64 	%rd12, %rd11;
	mov.u64 	%rd13, $str$2;
	cvta.global.u64 	%rd14, %rd13;
	mov.u64 	%rd15, __unnamed_3;
	cvta.global.u64 	%rd16, %rd15;
	{ // callseq 7, 0
	.param .b64 param0;
	st.param.b64 	[param0], %rd12;
	.param .b64 param1;
	st.param.b64 	[param1], %rd14;
	.param .b32 param2;
	st.param.b32 	[param2], 292;
	.param .b64 param3;
	st.param.b64 	[param3], %rd16;
	.param .b64 param4;
	st.param.b64 	[param4], 1;
	call.uni 
	__assertfail, 
	(
	param0, 
	param1, 
	param2, 
	param3, 
	param4
	);
	} // callseq 7
$L__BB4_4:
	mov.u32 	%r73, %ctaid.x;
	mov.u32 	%r3, %tid.x;
	div.u32 	%r74, %r3, %r69;
	mad.lo.s32 	%r5, %r2, %r73, %r74;
	setp.ge.u32 	%p3, %r5, %r68;
	setp.ge.u32 	%p4, %r74, %r2;
	or.pred  	%p5, %p3, %p4;
	@%p5 bra 	$L__BB4_55;
	rem.u32 	%r6, %r3, %r69;
	shl.b32 	%r75, %r69, 2;
	or.b32  	%r76, %r75, 2;
	mul.lo.s32 	%r77, %r74, %r76;
	shl.b32 	%r78, %r77, 2;
	mov.u32 	%r79, buff;
	add.s32 	%r7, %r79, %r78;
	add.s32 	%r8, %r7, %r75;
	add.s32 	%r9, %r8, %r75;
	add.s32 	%r10, %r9, %r75;
	cvta.to.global.u64 	%rd17, %rd3;
	mul.wide.s32 	%rd18, %r5, 4;
	add.s64 	%rd2, %rd17, %rd18;
	ld.global.u32 	%r80, [%rd2];
	add.s32 	%r81, %r80, %r6;
	mul.wide.s32 	%rd19, %r81, 4;
	add.s64 	%rd20, %rd1, %rd19;
	ld.global.u32 	%r82, [%rd20];
	shl.b32 	%r83, %r6, 2;
	add.s32 	%r11, %r7, %r83;
	st.shared.u32 	[%r11], %r82;
	add.s32 	%r84, %r9, %r83;
	st.shared.u32 	[%r84], %r6;
	add.s32 	%r85, %r10, %r83;
	st.shared.u32 	[%r85+4], %r6;
	setp.ne.s32 	%p6, %r6, 0;
	@%p6 bra 	$L__BB4_7;
	st.shared.u32 	[%r10], %r69;
	add.s32 	%r87, %r10, %r75;
	st.shared.u32 	[%r87+4], %r69;
$L__BB4_7:
	bar.sync 	0;
	setp.lt.s32 	%p7, %r70, 1;
	@%p7 bra 	$L__BB4_53;
	add.s32 	%r12, %r10, 4;
	add.s32 	%r162, %r69, -1;
	add.s32 	%r14, %r8, %r83;
	mov.b32 	%r163, 0;
	mov.u32 	%r164, %r6;
$L__BB4_9:
	and.b32  	%r18, %r164, 1022;
	and.b32  	%r90, %r163, 1;
	setp.eq.b32 	%p8, %r90, 1;
	not.pred 	%p9, %p8;
	@%p9 bra 	$L__BB4_33;
	setp.eq.s32 	%p10, %r164, %r162;
	and.b32  	%r91, %r164, 1;
	setp.eq.b32 	%p11, %r91, 1;
	not.pred 	%p12, %p11;
	shl.b32 	%r92, %r18, 2;
	add.s32 	%r19, %r10, %r92;
	and.pred  	%p13, %p12, %p10;
	@%p13 bra 	$L__BB4_20;
	ld.shared.u32 	%r20, [%r19+4];
	ld.shared.u32 	%r21, [%r19+8];
	sub.s32 	%r22, %r21, %r20;
	ld.shared.u32 	%r93, [%r19+12];
	sub.s32 	%r23, %r93, %r21;
	sub.s32 	%r94, %r6, %r20;
	setp.gt.s32 	%p14, %r94, %r22;
	sub.s32 	%r95, %r94, %r22;
	selp.b32 	%r165, %r95, 0, %p14;
	min.s32 	%r166, %r94, %r22;
	mov.u32 	%r167, %r165;
$L__BB4_12:
	sub.s32 	%r96, %r166, %r167;
	abs.s32 	%r97, %r96;
	shr.u32 	%r98, %r97, 31;
	add.s32 	%r99, %r97, %r98;
	shr.s32 	%r100, %r99, 1;
	add.s32 	%r29, %r100, %r165;
	sub.s32 	%r30, %r166, %r100;
	setp.lt.s32 	%p15, %r30, 0;
	setp.gt.s32 	%p16, %r29, %r23;
	or.pred  	%p17, %p15, %p16;
	@%p17 bra 	$L__BB4_32;
	setp.eq.s32 	%p18, %r30, %r22;
	setp.eq.s32 	%p19, %r29, 0;
	or.pred  	%p20, %p18, %p19;
	add.s32 	%r102, %r20, %r30;
	shl.b32 	%r103, %r102, 2;
	add.s32 	%r31, %r8, %r103;
	add.s32 	%r104, %r21, %r29;
	shl.b32 	%r105, %r104, 2;
	add.s32 	%r32, %r8, %r105;
	@%p20 bra 	$L__BB4_15;
	ld.shared.u32 	%r106, [%r31];
	ld.shared.u32 	%r107, [%r32+-4];
	setp.le.s32 	%p21, %r106, %r107;
	@%p21 bra 	$L__BB4_32;
$L__BB4_15:
	setp.eq.s32 	%p22, %r29, %r23;
	setp.eq.s32 	%p23, %r30, 0;
	or.pred  	%p24, %p22, %p23;
	@%p24 bra 	$L__BB4_17;
	ld.shared.u32 	%r108, [%r31+-4];
	ld.shared.u32 	%r109, [%r32];
	setp.gt.s32 	%p25, %r108, %r109;
	@%p25 bra 	$L__BB4_31;
$L__BB4_17:
	setp.lt.s32 	%p26, %r30, %r22;
	@%p26 bra 	$L__BB4_27;
	ld.shared.u32 	%r169, [%r32];
$L__BB4_19:
	st.shared.u32 	[%r11], %r169;
$L__BB4_20:
	ld.shared.u32 	%r110, [%r19+4];
	setp.ne.s32 	%p29, %r6, %r110;
	@%p29 bra 	$L__BB4_22;
	shl.b32 	%r111, %r164, 1;
	and.b32  	%r112, %r111, -4;
	add.s32 	%r113, %r9, %r112;
	st.shared.u32 	[%r113], %r6;
$L__BB4_22:
	setp.ne.s32 	%p30, %r6, 0;
	@%p30 bra 	$L__BB4_24;
	shl.b32 	%r114, %r162, 2;
	add.s32 	%r115, %r12, %r114;
	ld.shared.u32 	%r116, [%r115+4];
	shr.u32 	%r117, %r162, 31;
	add.s32 	%r118, %r162, %r117;
	shl.b32 	%r119, %r118, 1;
	and.b32  	%r120, %r119, -4;
	add.s32 	%r121, %r9, %r120;
	st.shared.u32 	[%r121+4], %r116;
$L__BB4_24:
	shr.u32 	%r164, %r164, 1;
	shr.u32 	%r153, %r162, 31;
	add.s32 	%r154, %r162, %r153;
	shr.s32 	%r162, %r154, 1;
	add.s32 	%r163, %r163, 1;
	bar.sync 	0;
	setp.ne.s32 	%p52, %r163, %r70;
	@%p52 bra 	$L__BB4_9;
	and.b32  	%r155, %r70, 1;
	setp.eq.b32 	%p53, %r155, 1;
	not.pred 	%p54, %p53;
	@%p54 bra 	$L__BB4_53;
	ld.shared.u32 	%r156, [%r14];
	ld.global.u32 	%r157, [%rd2];
	add.s32 	%r158, %r157, %r6;
	mul.wide.s32 	%rd21, %r158, 4;
	add.s64 	%rd22, %rd1, %rd21;
	st.global.u32 	[%rd22], %r156;
	bra.uni 	$L__BB4_54;
$L__BB4_27:
	setp.ne.s32 	%p27, %r29, %r23;
	@%p27 bra 	$L__BB4_29;
	ld.shared.u32 	%r168, [%r31];
	bra.uni 	$L__BB4_30;
$L__BB4_29:
	ld.shared.u32 	%r168, [%r31];
	ld.shared.u32 	%r169, [%r32];
	setp.gt.s32 	%p28, %r168, %r169;
	@%p28 bra 	$L__BB4_19;
$L__BB4_30:
	st.shared.u32 	[%r11], %r168;
	bra.uni 	$L__BB4_20;
$L__BB4_31:
	add.s32 	%r166, %r30, -1;
	add.s32 	%r165, %r29, 1;
	bra.uni 	$L__BB4_12;
$L__BB4_32:
	add.s32 	%r167, %r30, 1;
	bra.uni 	$L__BB4_12;
$L__BB4_33:
	setp.eq.s32 	%p31, %r164, %r162;
	and.b32  	%r122, %r164, 1;
	setp.eq.b32 	%p32, %r122, 1;
	not.pred 	%p33, %p32;
	shl.b32 	%r123, %r18, 2;
	add.s32 	%r42, %r9, %r123;
	and.pred  	%p34, %p33, %p31;
	@%p34 bra 	$L__BB4_43;
	ld.shared.v2.u32 	{%r43, %r44}, [%r42];
	sub.s32 	%r45, %r44, %r43;
	ld.shared.u32 	%r124, [%r42+8];
	sub.s32 	%r46, %r124, %r44;
	sub.s32 	%r125, %r6, %r43;
	setp.gt.s32 	%p35, %r125, %r45;
	sub.s32 	%r126, %r125, %r45;
	selp.b32 	%r170, %r126, 0, %p35;
	min.s32 	%r171, %r125, %r45;
	mov.u32 	%r172, %r170;
$L__BB4_35:
	sub.s32 	%r127, %r171, %r172;
	abs.s32 	%r128, %r127;
	shr.u32 	%r129, %r128, 31;
	add.s32 	%r130, %r128, %r129;
	shr.s32 	%r131, %r130, 1;
	add.s32 	%r52, %r131, %r170;
	sub.s32 	%r53, %r171, %r131;
	setp.lt.s32 	%p36, %r53, 0;
	setp.gt.s32 	%p37, %r52, %r46;
	or.pred  	%p38, %p36, %p37;
	@%p38 bra 	$L__BB4_52;
	setp.eq.s32 	%p39, %r53, %r45;
	setp.eq.s32 	%p40, %r52, 0;
	or.pred  	%p41, %p39, %p40;
	add.s32 	%r133, %r43, %r53;
	shl.b32 	%r134, %r133, 2;
	add.s32 	%r54, %r7, %r134;
	add.s32 	%r135, %r44, %r52;
	shl.b32 	%r136, %r135, 2;
	add.s32 	%r55, %r7, %r136;
	@%p41 bra 	$L__BB4_38;
	ld.shared.u32 	%r137, [%r54];
	ld.shared.u32 	%r138, [%r55+-4];
	setp.le.s32 	%p42, %r137, %r138;
	@%p42 bra 	$L__BB4_52;
$L__BB4_38:
	setp.eq.s32 	%p43, %r52, %r46;
	setp.eq.s32 	%p44, %r53, 0;
	or.pred  	%p45, %p43, %p44;
	@%p45 bra 	$L__BB4_40;
	ld.shared.u32 	%r139, [%r54+-4];
	ld.shared.u32 	%r140, [%r55];
	setp.gt.s32 	%p46, %r139, %r140;
	@%p46 bra 	$L__BB4_51;
$L__BB4_40:
	setp.lt.s32 	%p47, %r53, %r45;
	@%p47 bra 	$L__BB4_47;
	ld.shared.u32 	%r174, [%r55];
$L__BB4_42:
	st.shared.u32 	[%r14], %r174;
$L__BB4_43:
	ld.shared.u32 	%r141, [%r42];
	setp.ne.s32 	%p50, %r6, %r141;
	@%p50 bra 	$L__BB4_45;
	shl.b32 	%r142, %r164, 1;
	and.b32  	%r143, %r142, -4;
	add.s32 	%r144, %r10, %r143;
	st.shared.u32 	[%r144+4], %r6;
$L__BB4_45:
	setp.ne.s32 	%p51, %r6, 0;
	@%p51 bra 	$L__BB4_24;
	shl.b32 	%r145, %r162, 2;
	add.s32 	%r146, %r9, %r145;
	ld.shared.u32 	%r147, [%r146+4];
	shr.u32 	%r148, %r162, 31;
	add.s32 	%r149, %r162, %r148;
	shl.b32 	%r150, %r149, 1;
	and.b32  	%r151, %r150, -4;
	add.s32 	%r152, %r12, %r151;
	st.shared.u32 	[%r152+4], %r147;
	bra.uni 	$L__BB4_24;
$L__BB4_47:
	setp.ne.s32 	%p48, %r52, %r46;
	@%p48 bra 	$L__BB4_49;
	ld.shared.u32 	%r173, [%r54];
	bra.uni 	$L__BB4_50;
$L__BB4_49:
	ld.shared.u32 	%r173, [%r54];
	ld.shared.u32 	%r174, [%r55];
	setp.gt.s32 	%p49, %r173, %r174;
	@%p49 bra 	$L__BB4_42;
$L__BB4_50:
	st.shared.u32 	[%r14], %r173;
	bra.uni 	$L__BB4_43;
$L__BB4_51:
	add.s32 	%r171, %r53, -1;
	add.s32 	%r170, %r52, 1;
	bra.uni 	$L__BB4_35;
$L__BB4_52:
	add.s32 	%r172, %r53, 1;
	bra.uni 	$L__BB4_35;
$L__BB4_53:
	ld.shared.u32 	%r159, [%r11];
	ld.global.u32 	%r160, [%rd2];
	add.s32 	%r161, %r160, %r6;
	mul.wide.s32 	%rd23, %r161, 4;
	add.s64 	%rd24, %rd1, %rd23;
	st.global.u32 	[%rd24], %r159;
$L__BB4_54:
	bar.sync 	0;
$L__BB4_55:
	ret;

}


// ===== COMPILED SASS (sm_100) =====

	.target	sm_100

	.elftype	@"ET_EXEC"


//--------------------- .note.nv.tkinfo           --------------------------
	.section	.note.nv.tkinfo,"",@"SHT_NOTE"
	.sectionflags	@"SHF_NOTE_NV_TKINFO"
	.tkinfo
        /*0018*/ 	.word	0x00000002
        /*0030*/ 	.string	""
        /*0030*/ 	.string	"ptxas"
        /*0030*/ 	.string	"Cuda compilation tools, release 13.0, V13.0.88"
        /*0030*/ 	.string	"Build cuda_13.0.r13.0/compiler.36424714_0"
        /*0030*/ 	.string	"-arch sm_100 -m 64 "



//--------------------- .note.nv.cuinfo           --------------------------
	.section	.note.nv.cuinfo,"",@"SHT_NOTE"
	.sectionflags	@"SHF_NOTE_NV_CUINFO"
        /*0018*/ 	.short	0x0002
        /*001a*/ 	.short	0x0064
        /*001c*/ 	.short	0x0082
	.zero		2


//--------------------- .nv.info                  --------------------------
	.section	.nv.info,"",@"SHT_CUDA_INFO"
	.align	4


	//----- nvinfo : EIATTR_REGCOUNT
	.align		4
        /*0000*/ 	.byte	0x04, 0x2f
        /*0002*/ 	.short	(.L_11 - .L_10)
	.align		4
.L_10:
        /*0004*/ 	.word	index@(_Z8stupid_kv)
        /*0008*/ 	.word	0x00000018


	//----- nvinfo : EIATTR_FRAME_SIZE
	.align		4
.L_11:
        /*000c*/ 	.byte	0x04, 0x11
        /*000e*/ 	.short	(.L_13 - .L_12)
	.align		4
.L_12:
        /*0010*/ 	.word	index@(_Z8stupid_kv)
        /*0014*/ 	.word	0x00000008


	//----- nvinfo : EIATTR_REGCOUNT
	.align		4
.L_13:
        /*0018*/ 	.byte	0x04, 0x2f
        /*001a*/ 	.short	(.L_15 - .L_14)
	.align		4
.L_14:
        /*001c*/ 	.word	index@(_Z12mergeSmall_kPiS_S_ii)
        /*0020*/ 	.word	0x00000018


	//----- nvinfo : EIATTR_FRAME_SIZE
	.align		4
.L_15:
        /*0024*/ 	.byte	0x04, 0x11
        /*0026*/ 	.short	(.L_17 - .L_16)
	.align		4
.L_16:
        /*0028*/ 	.word	index@(_Z12mergeSmall_kPiS_S_ii)
        /*002c*/ 	.word	0x00000000


	//----- nvinfo : EIATTR_REGCOUNT
	.align		4
.L_17:
        /*0030*/ 	.byte	0x04, 0x2f
        /*0032*/ 	.short	(.L_19 - .L_18)
	.align		4
.L_18:
        /*0034*/ 	.word	index@(_Z12mergeLarge_kPiS_S_iS_)
        /*0038*/ 	.word	0x00000013


	//----- nvinfo : EIATTR_FRAME_SIZE
	.align		4
.L_19:
        /*003c*/ 	.byte	0x04, 0x11
        /*003e*/ 	.short	(.L_21 - .L_20)
	.align		4
.L_20:
        /*0040*/ 	.word	index@(_Z12mergeLarge_kPiS_S_iS_)
        /*0044*/ 	.word	0x00000000


	//----- nvinfo : EIATTR_REGCOUNT
	.align		4
.L_21:
        /*0048*/ 	.byte	0x04, 0x2f
        /*004a*/ 	.short	(.L_23 - .L_22)
	.align		4
.L_22:
        /*004c*/ 	.word	index@(_Z17mergeSmallBatch_kPiS_S_S_S_ii)
        /*0050*/ 	.word	0x00000018


	//----- nvinfo : EIATTR_FRAME_SIZE
	.align		4
.L_23:
        /*0054*/ 	.byte	0x04, 0x11
        /*0056*/ 	.short	(.L_25 - .L_24)
	.align		4
.L_24:
        /*0058*/ 	.word	index@(_Z17mergeSmallBatch_kPiS_S_S_S_ii)
        /*005c*/ 	.word	0x00000000


	//----- nvinfo : EIATTR_REGCOUNT
	.align		4
.L_25:
        /*0060*/ 	.byte	0x04, 0x2f
        /*0062*/ 	.short	(.L_27 - .L_26)
	.align		4
.L_26:
        /*0064*/ 	.word	index@(_Z16sortSmallBatch_kPiS_iii)
        /*0068*/ 	.word	0x0000001e


	//----- nvinfo : EIATTR_FRAME_SIZE
	.align		4
.L_27:
        /*006c*/ 	.byte	0x04, 0x11
        /*006e*/ 	.short	(.L_29 - .L_28)
	.align		4
.L_28:
        /*0070*/ 	.word	index@(_Z16sortSmallBatch_kPiS_iii)
        /*0074*/ 	.word	0x00000000


	//----- nvinfo : EIATTR_MIN_STACK_SIZE
	.align		4
.L_29:
        /*0078*/ 	.byte	0x04, 0x12
        /*007a*/ 	.short	(.L_31 - .L_30)
	.align		4
.L_30:
        /*007c*/ 	.word	index@(_Z16sortSmallBatch_kPiS_iii)
        /*0080*/ 	.word	0x00000000


	//----- nvinfo : EIATTR_MIN_STACK_SIZE
	.align		4
.L_31:
        /*0084*/ 	.byte	0x04, 0x12
        /*0086*/ 	.short	(.L_33 - .L_32)
	.align		4
.L_32:
        /*0088*/ 	.word	index@(_Z17mergeSmallBatch_kPiS_S_S_S_ii)
        /*008c*/ 	.word	0x00000000


	//----- nvinfo : EIATTR_MIN_STACK_SIZE
	.align		4
.L_33:
        /*0090*/ 	.byte	0x04, 0x12
        /*0092*/ 	.short	(.L_35 - .L_34)
	.align		4
.L_34:
        /*0094*/ 	.word	index@(_Z12mergeLarge_kPiS_S_iS_)
        /*0098*/ 	.word	0x00000000


	//----- nvinfo : EIATTR_MIN_STACK_SIZE
	.align		4
.L_35:
        /*009c*/ 	.byte	0x04, 0x12
        /*009e*/ 	.short	(.L_37 - .L_36)
	.align		4
.L_36:
        /*00a0*/ 	.word	index@(_Z12mergeSmall_kPiS_S_ii)
        /*00a4*/ 	.word	0x00000000


	//----- nvinfo : EIATTR_MIN_STACK_SIZE
	.align		4
.L_37:
        /*00a8*/ 	.byte	0x04, 0x12
        /*00aa*/ 	.short	(.L_39 - .L_38)
	.align		4
.L_38:
        /*00ac*/ 	.word	index@(_Z8stupid_kv)
        /*00b0*/ 	.word	0x00000008
.L_39:


//--------------------- .nv.compat                --------------------------
	.section	.nv.compat,"",@"SHT_CUDA_COMPAT_INFO"
	.align	4
        /*0000*/ 	.byte	0x02, 0x09, 0x00, 0x00, 0x02, 0x02, 0x01, 0x00, 0x02, 0x05, 0x05, 0x00, 0x03, 0x07, 0x01, 0x01
        /*0010*/ 	.byte	0x02, 0x03, 0x00, 0x00, 0x02, 0x06, 0x01, 0x00, 0x04, 0x0b, 0x08, 0x00, 0x09, 0x00, 0x00, 0x00
        /*0020*/ 	.byte	0x00, 0x00, 0x00, 0x00


//--------------------- .nv.info._Z16sortSmallBatch_kPiS_iii --------------------------
	.section	.nv.info._Z16sortSmallBatch_kPiS_iii,"",@"SHT_CUDA_INFO"
	.sectionflags	@""
	.align	4


	//----- nvinfo : EIATTR_CUDA_API_VERSION
	.align		4
        /*0000*/ 	.byte	0x04, 0x37
        /*0002*/ 	.short	(.L_41 - .L_40)
.L_40:
        /*0004*/ 	.word	0x00000082


	//----- nvinfo : EIATTR_KPARAM_INFO
	.align		4
.L_41:
        /*0008*/ 	.byte	0x04, 0x17
        /*000a*/ 	.short	(.L_43 - .L_42)
.L_42:
        /*000c*/ 	.word	0x00000000
        /*0010*/ 	.short	0x0004
        /*0012*/ 	.short	0x0018
        /*0014*/ 	.byte	0x00, 0xf0, 0x11, 0x00


	//----- nvinfo : EIATTR_KPARAM_INFO
	.align		4
.L_43:
        /*0018*/ 	.byte	0x04, 0x17
        /*001a*/ 	.short	(.L_45 - .L_44)
.L_44:
        /*001c*/ 	.word	0x00000000
        /*0020*/ 	.short	0x0003
        /*0022*/ 	.short	0x0014
        /*0024*/ 	.byte	0x00, 0xf0, 0x11, 0x00


	//----- nvinfo : EIATTR_KPARAM_INFO
	.align		4
.L_45:
        /*0028*/ 	.byte	0x04, 0x17
        /*002a*/ 	.short	(.L_47 - .L_46)
.L_46:
        /*002c*/ 	.word	0x00000000
        /*0030*/ 	.short	0x0002
        /*0032*/ 	.short	0x0010
        /*0034*/ 	.byte	0x00, 0xf0, 0x11, 0x00


	//----- nvinfo : EIATTR_KPARAM_INFO
	.align		4
.L_47:
        /*0038*/ 	.byte	0x04, 0x17
        /*003a*/ 	.short	(.L_49 - .L_48)
.L_48:
        /*003c*/ 	.word	0x00000000
        /*0040*/ 	.short	0x0001
        /*0042*/ 	.short	0x0008
        /*0044*/ 	.byte	0x00, 0xf5, 0x21, 0x00


	//----- nvinfo : EIATTR_KPARAM_INFO
	.align		4
.L_49:
        /*0048*/ 	.byte	0x04, 0x17
        /*004a*/ 	.short	(.L_51 - .L_50)
.L_50:
        /*004c*/ 	.word	0x00000000
        /*0050*/ 	.short	0x0000
        /*0052*/ 	.short	0x0000
        /*0054*/ 	.byte	0x00, 0xf5, 0x21, 0x00


	//----- nvinfo : EIATTR_SPARSE_MMA_MASK
	.align		4
.L_51:
        /*0058*/ 	.byte	0x03, 0x50
        /*005a*/ 	.short	0x0000


	//----- nvinfo : EIATTR_MAXREG_COUNT
	.align		4
        /*005c*/ 	.byte	0x03, 0x1b
        /*005e*/ 	.short	0x00ff


	//----- nvinfo : EIATTR_NUM_BARRIERS
	.align		4
        /*0060*/ 	.byte	0x02, 0x4c
        /*0062*/ 	.byte	0x01
	.zero		1


	//----- nvinfo : EIATTR_EXTERNS
	.align		4
        /*0064*/ 	.byte	0x04, 0x0f
        /*0066*/ 	.short	(.L_53 - .L_52)


	//   ....[0]....
	.align		4
.L_52:
        /*0068*/ 	.word	index@(__assertfail)


	//----- nvinfo : EIATTR_MERCURY_ISA_VERSION
	.align		4
.L_53:
        /*006c*/ 	.byte	0x03, 0x5f
        /*006e*/ 	.short	0x0101


	//----- nvinfo : EIATTR_VRC_CTA_INIT_COUNT
	.align		4
        /*0070*/ 	.byte	0x02, 0x4a
	.zero		1
	.zero		1


	//----- nvinfo : EIATTR_SYSCALL_OFFSETS
	.align		4
        /*0074*/ 	.byte	0x04, 0x46
        /*0076*/ 	.short	(.L_55 - .L_54)


	//   ....[0]....
.L_54:
        /*0078*/ 	.word	0x00000150


	//   ....[1]....
        /*007c*/ 	.word	0x000003c0


	//----- nvinfo : EIATTR_EXIT_INSTR_OFFSETS
	.align		4
.L_55:
        /*0080*/ 	.byte	0x04, 0x1c
        /*0082*/ 	.short	(.L_57 - .L_56)


	//   ....[0]....
.L_56:
        /*0084*/ 	.word	0x00000560


	//   ....[1]....
        /*0088*/ 	.word	0x000014f0


	//----- nvinfo : EIATTR_CRS_STACK_SIZE
	.align		4
.L_57:
        /*008c*/ 	.byte	0x04, 0x1e
        /*008e*/ 	.short	(.L_59 - .L_58)
.L_58:
        /*0090*/ 	.word	0x00000000


	//----- nvinfo : EIATTR_CBANK_PARAM_SIZE
	.align		4
.L_59:
        /*0094*/ 	.byte	0x03, 0x19
        /*0096*/ 	.short	0x001c


	//----- nvinfo : EIATTR_PARAM_CBANK
	.align		4
        /*0098*/ 	.byte	0x04, 0x0a
        /*009a*/ 	.short	(.L_61 - .L_60)
	.align		4
.L_60:
        /*009c*/ 	.word	index@(.nv.constant0._Z16sortSmallBatch_kPiS_iii)
        /*00a0*/ 	.short	0x0380
        /*00a2*/ 	.short	0x001c


	//----- nvinfo : EIATTR_SW_WAR
	.align		4
.L_61:
        /*00a4*/ 	.byte	0x04, 0x36
        /*00a6*/ 	.short	(.L_63 - .L_62)
.L_62:
        /*00a8*/ 	.word	0x00000008
.L_63:


//--------------------- .nv.info._Z17mergeSmallBatch_kPiS_S_S_S_ii --------------------------
	.section	.nv.info._Z17mergeSmallBatch_kPiS_S_S_S_ii,"",@"SHT_CUDA_INFO"
	.sectionflags	@""
	.align	4


	//----- nvinfo : EIATTR_CUDA_API_VERSION
	.align		4
        /*0000*/ 	.byte	0x04, 0x37
        /*0002*/ 	.short	(.L_65 - .L_64)
.L_64:
        /*0004*/ 	.word	0x00000082


	//----- nvinfo : EIATTR_KPARAM_INFO
	.align		4
.L_65:
        /*0008*/ 	.byte	0x04, 0x17
        /*000a*/ 	.short	(.L_67 - .L_66)
.L_66:
        /*000c*/ 	.word	0x00000000
        /*0010*/ 	.short	0x0006
        /*0012*/ 	.short	0x002c
        /*0014*/ 	.byte	0x00, 0xf0, 0x11, 0x00


	//----- nvinfo : EIATTR_KPARAM_INFO
	.align		4
.L_67:
        /*0018*/ 	.byte	0x04, 0x17
        /*001a*/ 	.short	(.L_69 - .L_68)
.L_68:
        /*001c*/ 	.word	0x00000000
        /*0020*/ 	.short	0x0005
        /*0022*/ 	.short	0x0028
        /*0024*/ 	.byte	0x00, 0xf0, 0x11, 0x00


	//----- nvinfo : EIATTR_KPARAM_INFO
	.align		4
.L_69:
        /*0028*/ 	.byte	0x04, 0x17
        /*002a*/ 	.short	(.L_71 - .L_70)
.L_70:
        /*002c*/ 	.word	0x00000000
        /*0030*/ 	.short	0x0004
        /*0032*/ 	.short	0x0020
        /*0034*/ 	.byte	0x00, 0xf5, 0x21, 0x00


	//----- nvinfo : EIATTR_KPARAM_INFO
	.align		4
.L_71:
        /*0038*/ 	.byte	0x04, 0x17
        /*003a*/ 	.short	(.L_73 - .L_72)
.L_72:
        /*003c*/ 	.word	0x00000000
        /*0040*/ 	.short	0x0003
        /*0042*/ 	.short	0x0018
        /*0044*/ 	.byte	0x00, 0xf5, 0x21, 0x00


	//----- nvinfo : EIATTR_KPARAM_INFO
	.align		4
.L_73:
        /*0048*/ 	.byte	0x04, 0x17
        /*004a*/ 	.short	(.L_75 - .L_74)
.L_74:
        /*004c*/ 	.word	0x00000000
        /*0050*/ 	.short	0x0002
        /*0052*/ 	.short	0x0010
        /*0054*/ 	.byte	0x00, 0xf5, 0x21, 0x00


	//----- nvinfo : EIATTR_KPARAM_INFO
	.align		4
.L_75:
        /*0058*/ 	.byte	0x04, 0x17
        /*005a*/ 	.short	(.L_77 - .L_76)
.L_76:
        /*005c*/ 	.word	0x00000000
        /*0060*/ 	.short	0x0001
        /*0062*/ 	.short	0x0008
        /*0064*/ 	.byte	0x00, 0xf5, 0x21, 0x00


	//----- nvinfo : EIATTR_KPARAM_INFO
	.align		4
.L_77:
        /*0068*/ 	.byte	0x04, 0x17
        /*006a*/ 	.short	(.L_79 - .L_78)
.L_78:
        /*006c*/ 	.word	0x00000000
        /*0070*/ 	.short	0x0000
        /*0072*/ 	.short	0x0000
        /*0074*/ 	.byte	0x00, 0xf5, 0x21, 0x00


	//----- nvinfo : EIATTR_SPARSE_MMA_MASK
	.align		4
.L_79:
        /*0078*/ 	.byte	0x03, 0x50
        /*007a*/ 	.short	0x0000


	//----- nvinfo : EIATTR_MAXREG_COUNT
	.align		4
        /*007c*/ 	.byte	0x03, 0x1b
        /*007e*/ 	.short	0x00ff


	//----- nvinfo : EIATTR_NUM_BARRIERS
	.align		4
        /*0080*/ 	.byte	0x02, 0x4c
        /*0082*/ 	.byte	0x01
	.zero		1


	//----- nvinfo : EIATTR_EXTERNS
	.align		4
        /*0084*/ 	.byte	0x04, 0x0f
        /*0086*/ 	.short	(.L_81 - .L_80)


	//   ....[0]....
	.align		4
.L_80:
        /*0088*/ 	.word	index@(vprintf)


	//   ....[1]....
	.align		4
        /*008c*/ 	.word	index@(__assertfail)


	//----- nvinfo : EIATTR_MERCURY_ISA_VERSION
	.align		4
.L_81:
        /*0090*/ 	.byte	0x03, 0x5f
        /*0092*/ 	.short	0x0101


	//----- nvinfo : EIATTR_VRC_CTA_INIT_COUNT
	.align		4
        /*0094*/ 	.byte	0x02, 0x4a
	.zero		1
	.zero		1


	//----- nvinfo : EIATTR_SYSCALL_OFFSETS
	.align		4
        /*0098*/ 	.byte	0x04, 0x46
        /*009a*/ 	.short	(.L_83 - .L_82)


	//   ....[0]....
.L_82:
        /*009c*/ 	.word	0x00000140


	//   ....[1]....
        /*00a0*/ 	.word	0x000003b0


	//   ....[2]....
        /*00a4*/ 	.word	0x000005c0


	//----- nvinfo : EIATTR_EXIT_INSTR_OFFSETS
	.align		4
.L_83:
        /*00a8*/ 	.byte	0x04, 0x1c
        /*00aa*/ 	.short	(.L_85 - .L_84)


	//   ....[0]....
.L_84:
        /*00ac*/ 	.word	0x000005d0


	//   ....[1]....
        /*00b0*/ 	.word	0x000005f0


	//   ....[2]....
        /*00b4*/ 	.word	0x00000d50


	//----- nvinfo : EIATTR_CRS_STACK_SIZE
	.align		4
.L_85:
        /*00b8*/ 	.byte	0x04, 0x1e
        /*00ba*/ 	.short	(.L_87 - .L_86)
.L_86:
        /*00bc*/ 	.word	0x00000000


	//----- nvinfo : EIATTR_CBANK_PARAM_SIZE
	.align		4
.L_87:
        /*00c0*/ 	.byte	0x03, 0x19
        /*00c2*/ 	.short	0x0030


	//----- nvinfo : EIATTR_PARAM_CBANK
	.align		4
        /*00c4*/ 	.byte	0x04, 0x0a
        /*00c6*/ 	.short	(.L_89 - .L_88)
	.align		4
.L_88:
        /*00c8*/ 	.word	index@(.nv.constant0._Z17mergeSmallBatch_kPiS_S_S_S_ii)
        /*00cc*/ 	.short	0x0380
        /*00ce*/ 	.short	0x0030


	//----- nvinfo : EIATTR_SW_WAR
	.align		4
.L_89:
        /*00d0*/ 	.byte	0x04, 0x36
        /*00d2*/ 	.short	(.L_91 - .L_90)
.L_90:
        /*00d4*/ 	.word	0x00000008
.L_91:


//--------------------- .nv.info._Z12mergeLarge_kPiS_S_iS_ --------------------------
	.section	.nv.info._Z12mergeLarge_kPiS_S_iS_,"",@"SHT_CUDA_INFO"
	.sectionflags	@""
	.align	4


	//----- nvinfo : EIATTR_CUDA_API_VERSION
	.align		4
        /*0000*/ 	.byte	0x04, 0x37
        /*0002*/ 	.short	(.L_93 - .L_92)
.L_92:
        /*0004*/ 	.word	0x00000082


	//----- nvinfo : EIATTR_KPARAM_INFO
	.align		4
.L_93:
        /*0008*/ 	.byte	0x04, 0x17
        /*000a*/ 	.short	(.L_95 - .L_94)
.L_94:
        /*000c*/ 	.word	0x00000000
        /*0010*/ 	.short	0x0004
        /*0012*/ 	.short	0x0020
        /*0014*/ 	.byte	0x00, 0xf5, 0x21, 0x00


	//----- nvinfo : EIATTR_KPARAM_INFO
	.align		4
.L_95:
        /*0018*/ 	.byte	0x04, 0x17
        /*001a*/ 	.short	(.L_97 - .L_96)
.L_96:
        /*001c*/ 	.word	0x00000000
        /*0020*/ 	.short	0x0003
        /*0022*/ 	.short	0x0018
        /*0024*/ 	.byte	0x00, 0xf0, 0x11, 0x00


	//----- nvinfo : EIATTR_KPARAM_INFO
	.align		4
.L_97:
        /*0028*/ 	.byte	0x04, 0x17
        /*002a*/ 	.short	(.L_99 - .L_98)
.L_98:
        /*002c*/ 	.word	0x00000000
        /*0030*/ 	.short	0x0002
        /*0032*/ 	.short	0x0010
        /*0034*/ 	.byte	0x00, 0xf5, 0x21, 0x00


	//----- nvinfo : EIATTR_KPARAM_INFO
	.align		4
.L_99:
        /*0038*/ 	.byte	0x04, 0x17
        /*003a*/ 	.short	(.L_101 - .L_100)
.L_100:
        /*003c*/ 	.word	0x00000000
        /*0040*/ 	.short	0x0001
        /*0042*/ 	.short	0x0008
        /*0044*/ 	.byte	0x00, 0xf5, 0x21, 0x00


	//----- nvinfo : EIATTR_KPARAM_INFO
	.align		4
.L_101:
        /*0048*/ 	.byte	0x04, 0x17
        /*004a*/ 	.short	(.L_103 - .L_102)
.L_102:
        /*004c*/ 	.word	0x00000000
        /*0050*/ 	.short	0x0000
        /*0052*/ 	.short	0x0000
        /*0054*/ 	.byte	0x00, 0xf5, 0x21, 0x00


	//----- nvinfo : EIATTR_SPARSE_MMA_MASK
	.align		4
.L_103:
        /*0058*/ 	.byte	0x03, 0x50
        /*005a*/ 	.short	0x0000


	//----- nvinfo : EIATTR_MAXREG_COUNT
	.align		4
        /*005c*/ 	.byte	0x03, 0x1b
        /*005e*/ 	.short	0x00ff


	//----- nvinfo : EIATTR_NUM_BARRIERS
	.align		4
        /*0060*/ 	.byte	0x02, 0x4c
        /*0062*/ 	.byte	0x01
	.zero		1


	//----- nvinfo : EIATTR_MERCURY_ISA_VERSION
	.align		4
        /*0064*/ 	.byte	0x03, 0x5f
        /*0066*/ 	.short	0x0101


	//----- nvinfo : EIATTR_VRC_CTA_INIT_COUNT
	.align		4
        /*0068*/ 	.byte	0x02, 0x4a
	.zero		1
	.zero		1


	//----- nvinfo : EIATTR_EXIT_INSTR_OFFSETS
	.align		4
        /*006c*/ 	.byte	0x04, 0x1c
        /*006e*/ 	.short	(.L_105 - .L_104)


	//   ....[0]....
.L_104:
        /*0070*/ 	.word	0x00000040


	//   ....[1]....
        /*0074*/ 	.word	0x000007a0


	//----- nvinfo : EIATTR_CRS_STACK_SIZE
	.align		4
.L_105:
        /*0078*/ 	.byte	0x04, 0x1e
        /*007a*/ 	.short	(.L_107 - .L_106)
.L_106:
        /*007c*/ 	.word	0x00000000


	//----- nvinfo : EIATTR_CBANK_PARAM_SIZE
	.align		4
.L_107:
        /*0080*/ 	.byte	0x03, 0x19
        /*0082*/ 	.short	0x0028


	//----- nvinfo : EIATTR_PARAM_CBANK
	.align		4
        /*0084*/ 	.byte	0x04, 0x0a
        /*0086*/ 	.short	(.L_109 - .L_108)
	.align		4
.L_108:
        /*0088*/ 	.word	index@(.nv.constant0._Z12mergeLarge_kPiS_S_iS_)
        /*008c*/ 	.short	0x0380
        /*008e*/ 	.short	0x0028


	//----- nvinfo : EIATTR_SW_WAR
	.align		4
.L_109:
        /*0090*/ 	.byte	0x04, 0x36
        /*0092*/ 	.short	(.L_111 - .L_110)
.L_110:
        /*0094*/ 	.word	0x00000008
.L_111:


//--------------------- .nv.info._Z12mergeSmall_kPiS_S_ii --------------------------
	.section	.nv.info._Z12mergeSmall_kPiS_S_ii,"",@"SHT_CUDA_INFO"
	.sectionflags	@""
	.align	4


	//----- nvinfo : EIATTR_CUDA_API_VERSION
	.align		4
        /*0000*/ 	.byte	0x04, 0x37
        /*0002*/ 	.short	(.L_113 - .L_112)
.L_112:
        /*0004*/ 	.word	0x00000082


	//----- nvinfo : EIATTR_KPARAM_INFO
	.align		4
.L_113:
        /*0008*/ 	.byte	0x04, 0x17
        /*000a*/ 	.short	(.L_115 - .L_114)
.L_114:
        /*000c*/ 	.word	0x00000000
        /*0010*/ 	.short	0x0004
        /*0012*/ 	.short	0x001c
        /*0014*/ 	.byte	0x00, 0xf0, 0x11, 0x00


	//----- nvinfo : EIATTR_KPARAM_INFO
	.align		4
.L_115:
        /*0018*/ 	.byte	0x04, 0x17
        /*001a*/ 	.short	(.L_117 - .L_116)
.L_116:
        /*001c*/ 	.word	0x00000000
        /*0020*/ 	.short	0x0003
        /*0022*/ 	.short	0x0018
        /*0024*/ 	.byte	0x00, 0xf0, 0x11, 0x00


	//----- nvinfo : EIATTR_KPARAM_INFO
	.align		4
.L_117:
        /*0028*/ 	.byte	0x04, 0x17
        /*002a*/ 	.short	(.L_119 - .L_118)
.L_118:
        /*002c*/ 	.word	0x00000000
        /*0030*/ 	.short	0x0002
        /*0032*/ 	.short	0x0010
        /*0034*/ 	.byte	0x00, 0xf5, 0x21, 0x00


	//----- nvinfo : EIATTR_KPARAM_INFO
	.align		4
.L_119:
        /*0038*/ 	.byte	0x04, 0x17
        /*003a*/ 	.short	(.L_121 - .L_120)
.L_120:
        /*003c*/ 	.word	0x00000000
        /*0040*/ 	.short	0x0001
        /*0042*/ 	.short	0x0008
        /*0044*/ 	.byte	0x00, 0xf5, 0x21, 0x00


	//----- nvinfo : EIATTR_KPARAM_INFO
	.align		4
.L_121:
        /*0048*/ 	.byte	0x04, 0x17
        /*004a*/ 	.short	(.L_123 - .L_122)
.L_122:
        /*004c*/ 	.word	0x00000000
        /*0050*/ 	.short	0x0000
        /*0052*/ 	.short	0x0000
        /*0054*/ 	.byte	0x00, 0xf5, 0x21, 0x00


	//----- nvinfo : EIATTR_SPARSE_MMA_MASK
	.align		4
.L_123:
        /*0058*/ 	.byte	0x03, 0x50
        /*005a*/ 	.short	0x0000


	//----- nvinfo : EIATTR_MAXREG_COUNT
	.align		4
        /*005c*/ 	.byte	0x03, 0x1b
        /*005e*/ 	.short	0x00ff


	//----- nvinfo : EIATTR_NUM_BARRIERS
	.align		4
        /*0060*/ 	.byte	0x02, 0x4c
        /*0062*/ 	.byte	0x01
	.zero		1


	//----- nvinfo : EIATTR_EXTERNS
	.align		4
        /*0064*/ 	.byte	0x04, 0x0f
        /*0066*/ 	.short	(.L_125 - .L_124)


	//   ....[0]....
	.align		4
.L_124:
        /*0068*/ 	.word	index@(__assertfail)


	//----- nvinfo : EIATTR_MERCURY_ISA_VERSION
	.align		4
.L_125:
        /*006c*/ 	.byte	0x03, 0x5f
        /*006e*/ 	.short	0x0101


	//----- nvinfo : EIATTR_VRC_CTA_INIT_COUNT
	.align		4
        /*0070*/ 	.byte	0x02, 0x4a
	.zero		1
	.zero		1


	//----- nvinfo : EIATTR_SYSCALL_OFFSETS
	.align		4
        /*0074*/ 	.byte	0x04, 0x46
        /*0076*/ 	.short	(.L_127 - .L_126)


	//   ....[0]....
.L_126:
        /*0078*/ 	.word	0x00000130


	//   ....[1]....
        /*007c*/ 	.word	0x00000280


	//----- nvinfo : EIATTR_EXIT_INSTR_OFFSETS
	.align		4
.L_127:
        /*0080*/ 	.byte	0x04, 0x1c
        /*0082*/ 	.short	(.L_129 - .L_128)


	//   ....[0]....
.L_128:
        /*0084*/ 	.word	0x000002b0


	//   ....[1]....
        /*0088*/ 	.word	0x000008c0


	//----- nvinfo : EIATTR_CRS_STACK_SIZE
	.align		4
.L_129:
        /*008c*/ 	.byte	0x04, 0x1e
        /*008e*/ 	.short	(.L_131 - .L_130)
.L_130:
        /*0090*/ 	.word	0x00000000


	//----- nvinfo : EIATTR_CBANK_PARAM_SIZE
	.align		4
.L_131:
        /*0094*/ 	.byte	0x03, 0x19
        /*0096*/ 	.short	0x0020


	//----- nvinfo : EIATTR_PARAM_CBANK
	.align		4
        /*0098*/ 	.byte	0x04, 0x0a
        /*009a*/ 	.short	(.L_133 - .L_132)
	.align		4
.L_132:
        /*009c*/ 	.word	index@(.nv.constant0._Z12mergeSmall_kPiS_S_ii)
        /*00a0*/ 	.short	0x0380
        /*00a2*/ 	.short	0x0020


	//----- nvinfo : EIATTR_SW_WAR
	.align		4
.L_133:
        /*00a4*/ 	.byte	0x04, 0x36
        /*00a6*/ 	.short	(.L_135 - .L_134)
.L_134:
        /*00a8*/ 	.word	0x00000008
.L_135:


//--------------------- .nv.info._Z8stupid_kv     --------------------------
	.section	.nv.info._Z8stupid_kv,"",@"SHT_CUDA_INFO"
	.sectionflags	@""
	.align	4


	//----- nvinfo : EIATTR_CUDA_API_VERSION
	.align		4
        /*0000*/ 	.byte	0x04, 0x37
        /*0002*/ 	.short	(.L_137 - .L_136)
.L_136:
        /*0004*/ 	.word	0x00000082


	//----- nvinfo : EIATTR_SPARSE_MMA_MASK
	.align		4
.L_137:
        /*0008*/ 	.byte	0x03, 0x50
        /*000a*/ 	.short	0x0000


	//----- nvinfo : EIATTR_MAXREG_COUNT
	.align		4
        /*000c*/ 	.byte	0x03, 0x1b
        /*000e*/ 	.short	0x00ff


	//----- nvinfo : EIATTR_EXTERNS
	.align		4
        /*0010*/ 	.byte	0x04, 0x0f
        /*0012*/ 	.short	(.L_139 - .L_138)


	//   ....[0]....
	.align		4
.L_138:
        /*0014*/ 	.word	index@(vprintf)


	//----- nvinfo : EIATTR_MERCURY_ISA_VERSION
	.align		4
.L_139:
        /*0018*/ 	.byte	0x03, 0x5f
        /*001a*/ 	.short	0x0101


	//----- nvinfo : EIATTR_VRC_CTA_INIT_COUNT
	.align		4
        /*001c*/ 	.byte	0x02, 0x4a
	.zero		1
	.zero		1


	//----- nvinfo : EIATTR_SYSCALL_OFFSETS
	.align		4
        /*0020*/ 	.byte	0x04, 0x46
        /*0022*/ 	.short	(.L_141 - .L_140)


	//   ....[0]....
.L_140:
        /*0024*/ 	.word	0x000000f0


	//----- nvinfo : EIATTR_EXIT_INSTR_OFFSETS
	.align		4
.L_141:
        /*0028*/ 	.byte	0x04, 0x1c
        /*002a*/ 	.short	(.L_143 - .L_142)


	//   ....[0]....
.L_142:
        /*002c*/ 	.word	0x00000100


	//----- nvinfo : EIATTR_SW_WAR
	.align		4
.L_143:
        /*0030*/ 	.byte	0x04, 0x36
        /*0032*/ 	.short	(.L_145 - .L_144)
.L_144:
        /*0034*/ 	.word	0x00000008
.L_145:


//--------------------- .nv.callgraph             --------------------------
	.section	.nv.callgraph,"",@"SHT_CUDA_CALLGRAPH"
	.align	4
	.sectionentsize	8
	.align		4
        /*0000*/ 	.word	0x00000000
	.align		4
        /*0004*/ 	.word	0xffffffff
	.align		4
        /*0008*/ 	.word	index@(_Z16sortSmallBatch_kPiS_iii)
	.align		4
        /*000c*/ 	.word	index@(__assertfail)
	.align		4
        /*0010*/ 	.word	index@(_Z17mergeSmallBatch_kPiS_S_S_S_ii)
	.align		4
        /*0014*/ 	.word	index@(vprintf)
	.align		4
        /*0018*/ 	.word	index@(_Z17mergeSmallBatch_kPiS_S_S_S_ii)
	.align		4
        /*001c*/ 	.word	index@(__assertfail)
	.align		4
        /*0020*/ 	.word	index@(_Z12mergeSmall_kPiS_S_ii)
	.align		4
        /*0024*/ 	.word	index@(__assertfail)
	.align		4
        /*0028*/ 	.word	index@(_Z8stupid_kv)
	.align		4
        /*002c*/ 	.word	index@(vprintf)
	.align		4
        /*0030*/ 	.word	0x00000000
	.align		4
        /*0034*/ 	.word	0xfffffffe
	.align		4
        /*0038*/ 	.word	0x00000000
	.align		4
        /*003c*/ 	.word	0xfffffffd
	.align		4
        /*0040*/ 	.word	0x00000000
	.align		4
        /*0044*/ 	.word	0xfffffffc


//--------------------- .nv.constant4             --------------------------
	.section	.nv.constant4,"a",@progbits
	.align	8
	.align		8
.nv.constant4:
        /*0000*/ 	.dword	__assertfail
	.align		8
        /*0008*/ 	.dword	__unnamed_1
	.align		8
        /*0010*/ 	.dword	__unnamed_2
	.align		8
        /*0018*/ 	.dword	__unnamed_3
	.align		8
        /*0020*/ 	.dword	$str$2
	.align		8
        /*0028*/ 	.dword	$str$3
	.align		8
        /*0030*/ 	.dword	$str$4
	.align		8
        /*0038*/ 	.dword	$str$5
	.align		8
        /*0040*/ 	.dword	$str$16
	.align		8
        /*0048*/ 	.dword	$str$17
	.align		8
        /*0050*/ 	.dword	$str$18
	.align		8
        /*0058*/ 	.dword	vprintf


//--------------------- .text._Z16sortSmallBatch_kPiS_iii --------------------------
	.section	.text._Z16sortSmallBatch_kPiS_iii,"ax",@progbits
	.align	128
        .global         _Z16sortSmallBatch_kPiS_iii
        .type           _Z16sortSmallBatch_kPiS_iii,@function
        .size           _Z16sortSmallBatch_kPiS_iii,(.L_x_85 - _Z16sortSmallBatch_kPiS_iii)
        .other          _Z16sortSmallBatch_kPiS_iii,@"STO_CUDA_ENTRY STV_DEFAULT"
_Z16sortSmallBatch_kPiS_iii:
.text._Z16sortSmallBatch_kPiS_iii:
[----:B------:R-:W0:Y:S01]  /*0000*/  LDC R1, c[0x0][0x37c] ;  /* 0x0000df00ff017b82 */ /* 0x000e220000000800 */
[----:B------:R-:W1:Y:S01]  /*0010*/  LDCU UR38, c[0x0][0x360] ;  /* 0x00006c00ff2677ac */ /* 0x000e620008000800 */
[----:B------:R-:W1:Y:S01]  /*0020*/  LDCU UR4, c[0x0][0x394] ;  /* 0x00007280ff0477ac */ /* 0x000e620008000800 */
[----:B------:R-:W2:Y:S01]  /*0030*/  LDCU.64 UR36, c[0x0][0x358] ;  /* 0x00006b00ff2477ac */ /* 0x000ea20008000a00 */
[----:B-1----:R-:W-:-:S09]  /*0040*/  UISETP.GE.U32.AND UP0, UPT, UR38, UR4, UPT ;  /* 0x000000042600728c */ /* 0x002fd2000bf06070 */
[----:B--2---:R-:W-:Y:S05]  /*0050*/  BRA.U UP0, `(.L_x_0) ;  /* 0x0000000100407547 */ /* 0x004fea000b800000 */
[----:B------:R-:W-:Y:S01]  /*0060*/  MOV R0, 0x0 ;  /* 0x0000000000007802 */ /* 0x000fe20000000f00 */
[----:B------:R-:W1:Y:S01]  /*0070*/  LDCU.64 UR4, c[0x4][0x40] ;  /* 0x01000800ff0477ac */ /* 0x000e620008000a00 */
[----:B------:R-:W-:Y:S02]  /*0080*/  IMAD.MOV.U32 R8, RZ, RZ, 0x123 ;  /* 0x00000123ff087424 */ /* 0x000fe400078e00ff */
[----:B------:R2:W3:Y:S01]  /*0090*/  LDC.64 R2, c[0x4][R0] ;  /* 0x0100000000027b82 */ /* 0x0004e20000000a00 */
[----:B------:R-:W4:Y:S01]  /*00a0*/  LDCU.64 UR6, c[0x4][0x20] ;  /* 0x01000400ff0677ac */ /* 0x000f220008000a00 */
[----:B------:R-:W-:Y:S02]  /*00b0*/  IMAD.MOV.U32 R12, RZ, RZ, 0x1 ;  /* 0x00000001ff0c7424 */ /* 0x000fe400078e00ff */
[----:B------:R-:W-:Y:S01]  /*00c0*/  IMAD.MOV.U32 R13, RZ, RZ, RZ ;  /* 0x000000ffff0d7224 */ /* 0x000fe200078e00ff */
[----:B------:R-:W5:Y:S01]  /*00d0*/  LDCU.64 UR8, c[0x4][0x18] ;  /* 0x01000300ff0877ac */ /* 0x000f620008000a00 */
[----:B-1----:R-:W-:-:S02]  /*00e0*/  IMAD.U32 R4, RZ, RZ, UR4 ;  /* 0x00000004ff047e24 */ /* 0x002fc4000f8e00ff */
[----:B------:R-:W-:Y:S02]  /*00f0*/  IMAD.U32 R5, RZ, RZ, UR5 ;  /* 0x00000005ff057e24 */ /* 0x000fe4000f8e00ff */
[----:B----4-:R-:W-:Y:S02]  /*0100*/  IMAD.U32 R6, RZ, RZ, UR6 ;  /* 0x00000006ff067e24 */ /* 0x010fe4000f8e00ff */
[----:B------:R-:W-:Y:S02]  /*0110*/  IMAD.U32 R7, RZ, RZ, UR7 ;  /* 0x00000007ff077e24 */ /* 0x000fe4000f8e00ff */
[----:B-----5:R-:W-:Y:S01]  /*0120*/  IMAD.U32 R10, RZ, RZ, UR8 ;  /* 0x00000008ff0a7e24 */ /* 0x020fe2000f8e00ff */
[----:B--2---:R-:W-:-:S07]  /*0130*/  MOV R11, UR9 ;  /* 0x00000009000b7c02 */ /* 0x004fce0008000f00 */
[----:B------:R-:W-:-:S07]  /*0140*/  LEPC R20, `(.L_x_0) ;  /* 0x000000001014794e */ /* 0x000fce0000000000 */
[----:B0--3--:R-:W-:Y:S05]  /*0150*/  CALL.ABS.NOINC R2 ;  /* 0x0000000002007343 */ /* 0x009fea0003c00000 */
.L_x_0:
[----:B------:R-:W1:Y:S01]  /*0160*/  LDC.64 R6, c[0x0][0x390] ;  /* 0x0000e400ff067b82 */ /* 0x000e620000000a00 */
[----:B------:R-:W2:Y:S01]  /*0170*/  LDCU UR4, c[0x0][0x370] ;  /* 0x00006e00ff0477ac */ /* 0x000ea20008000800 */
[----:B-1----:R-:W1:Y:S01]  /*0180*/  I2F.U32.RP R0, R7 ;  /* 0x0000000700007306 */ /* 0x002e620000209000 */
[----:B------:R-:W-:-:S07]  /*0190*/  ISETP.NE.U32.AND P2, PT, R7, RZ, PT ;  /* 0x000000ff0700720c */ /* 0x000fce0003f45070 */
[----:B-1----:R-:W1:Y:S02]  /*01a0*/  MUFU.RCP R0, R0 ;  /* 0x0000000000007308 */ /* 0x002e640000001000 */
[----:B-1----:R-:W-:-:S06]  /*01b0*/  VIADD R2, R0, 0xffffffe ;  /* 0x0ffffffe00027836 */ /* 0x002fcc0000000000 */
[----:B------:R1:W3:Y:S02]  /*01c0*/  F2I.FTZ.U32.TRUNC.NTZ R3, R2 ;  /* 0x0000000200037305 */ /* 0x0002e4000021f000 */
[----:B-1----:R-:W-:Y:S02]  /*01d0*/  HFMA2 R2, -RZ, RZ, 0, 0 ;  /* 0x00000000ff027431 */ /* 0x002fe400000001ff */
[----:B---3--:R-:W-:-:S04]  /*01e0*/  IMAD.MOV R4, RZ, RZ, -R3 ;  /* 0x000000ffff047224 */ /* 0x008fc800078e0a03 */
[----:B------:R-:W-:-:S04]  /*01f0*/  IMAD R5, R4, R7, RZ ;  /* 0x0000000704057224 */ /* 0x000fc800078e02ff */
[----:B------:R-:W-:-:S06]  /*0200*/  IMAD.HI.U32 R3, R3, R5, R2 ;  /* 0x0000000503037227 */ /* 0x000fcc00078e0002 */
[----:B------:R-:W-:-:S04]  /*0210*/  IMAD.HI.U32 R16, R3, UR38, RZ ;  /* 0x0000002603107c27 */ /* 0x000fc8000f8e00ff */
[----:B------:R-:W-:-:S04]  /*0220*/  IMAD.MOV R4, RZ, RZ, -R16 ;  /* 0x000000ffff047224 */ /* 0x000fc800078e0a10 */
[----:B------:R-:W-:-:S05]  /*0230*/  IMAD R4, R7, R4, UR38 ;  /* 0x0000002607047e24 */ /* 0x000fca000f8e0204 */
[----:B------:R-:W-:-:S13]  /*0240*/  ISETP.GE.U32.AND P0, PT, R4, R7, PT ;  /* 0x000000070400720c */ /* 0x000fda0003f06070 */
[----:B------:R-:W-:Y:S02]  /*0250*/  @P0 IMAD.IADD R4, R4, 0x1, -R7 ;  /* 0x0000000104040824 */ /* 0x000fe400078e0a07 */
[----:B------:R-:W-:-:S03]  /*0260*/  @P0 VIADD R16, R16, 0x1 ;  /* 0x0000000110100836 */ /* 0x000fc60000000000 */
[----:B------:R-:W-:-:S13]  /*0270*/  ISETP.GE.U32.AND P1, PT, R4, R7, PT ;  /* 0x000000070400720c */ /* 0x000fda0003f26070 */
[----:B------:R-:W-:Y:S01]  /*0280*/  @P1 VIADD R16, R16, 0x1 ;  /* 0x0000000110101836 */ /* 0x000fe20000000000 */
[----:B------:R-:W-:-:S05]  /*0290*/  @!P2 LOP3.LUT R16, RZ, R7, RZ, 0x33, !PT ;  /* 0x00000007ff10a212 */ /* 0x000fca00078e33ff */
[----:B--2---:R-:W-:-:S05]  /*02a0*/  IMAD R3, R16, UR4, RZ ;  /* 0x0000000410037c24 */ /* 0x004fca000f8e02ff */
[----:B------:R-:W-:-:S13]  /*02b0*/  ISETP.GE.U32.AND P0, PT, R3, R6, PT ;  /* 0x000000060300720c */ /* 0x000fda0003f06070 */
[----:B------:R-:W-:Y:S05]  /*02c0*/  @P0 BRA `(.L_x_1) ;  /* 0x0000000000400947 */ /* 0x000fea0003800000 */
[----:B------:R-:W-:Y:S01]  /*02d0*/  MOV R0, 0x0 ;  /* 0x0000000000007802 */ /* 0x000fe20000000f00 */
[----:B------:R-:W1:Y:S01]  /*02e0*/  LDCU.64 UR4, c[0x4][0x48] ;  /* 0x01000900ff0477ac */ /* 0x000e620008000a00 */
[----:B------:R-:W-:Y:S01]  /*02f0*/  MOV R8, 0x124 ;  /* 0x0000012400087802 */ /* 0x000fe20000000f00 */
[----:B------:R-:W-:Y:S01]  /*0300*/  IMAD.MOV.U32 R12, RZ, RZ, 0x1 ;  /* 0x00000001ff0c7424 */ /* 0x000fe200078e00ff */
[----:B------:R2:W3:Y:S01]  /*0310*/  LDC.64 R2, c[0x4][R0] ;  /* 0x0100000000027b82 */ /* 0x0004e20000000a00 */
[----:B------:R-:W4:Y:S01]  /*0320*/  LDCU.64 UR6, c[0x4][0x20] ;  /* 0x01000400ff0677ac */ /* 0x000f220008000a00 */
[----:B------:R-:W-:Y:S01]  /*0330*/  IMAD.MOV.U32 R13, RZ, RZ, RZ ;  /* 0x000000ffff0d7224 */ /* 0x000fe200078e00ff */
[----:B------:R-:W5:Y:S01]  /*0340*/  LDCU.64 UR8, c[0x4][0x18] ;  /* 0x01000300ff0877ac */ /* 0x000f620008000a00 */
[----:B-1----:R-:W-:Y:S01]  /*0350*/  IMAD.U32 R4, RZ, RZ, UR4 ;  /* 0x00000004ff047e24 */ /* 0x002fe2000f8e00ff */
[----:B------:R-:W-:Y:S01]  /*0360*/  MOV R5, UR5 ;  /* 0x0000000500057c02 */ /* 0x000fe20008000f00 */
[----:B----4-:R-:W-:-:S02]  /*0370*/  IMAD.U32 R6, RZ, RZ, UR6 ;  /* 0x00000006ff067e24 */ /* 0x010fc4000f8e00ff */
[----:B------:R-:W-:Y:S02]  /*0380*/  IMAD.U32 R7, RZ, RZ, UR7 ;  /* 0x00000007ff077e24 */ /* 0x000fe4000f8e00ff */
[----:B-----5:R-:W-:Y:S02]  /*0390*/  IMAD.U32 R10, RZ, RZ, UR8 ;  /* 0x00000008ff0a7e24 */ /* 0x020fe4000f8e00ff */
[----:B--2---:R-:W-:-:S07]  /*03a0*/  IMAD.U32 R11, RZ, RZ, UR9 ;  /* 0x00000009ff0b7e24 */ /* 0x004fce000f8e00ff */
[----:B------:R-:W-:-:S07]  /*03b0*/  LEPC R20, `(.L_x_1) ;  /* 0x000000001014794e */ /* 0x000fce0000000000 */
[----:B0--3--:R-:W-:Y:S05]  /*03c0*/  CALL.ABS.NOINC R2 ;  /* 0x0000000002007343 */ /* 0x009fea0003c00000 */
.L_x_1:
[----:B------:R-:W1:Y:S01]  /*03d0*/  LDC.64 R6, c[0x0][0x390] ;  /* 0x0000e400ff067b82 */ /* 0x000e620000000a00 */
[----:B------:R-:W2:Y:S01]  /*03e0*/  S2R R4, SR_TID.X ;  /* 0x0000000000047919 */ /* 0x000ea20000002100 */
[----:B------:R-:W-:-:S06]  /*03f0*/  MOV R2, RZ ;  /* 0x000000ff00027202 */ /* 0x000fcc0000000f00 */
[----:B------:R-:W3:Y:S01]  /*0400*/  S2UR UR4, SR_CTAID.X ;  /* 0x00000000000479c3 */ /* 0x000ee20000002500 */
[----:B-1----:R-:W1:Y:S01]  /*0410*/  I2F.U32.RP R5, R7 ;  /* 0x0000000700057306 */ /* 0x002e620000209000 */
[----:B------:R-:W-:-:S07]  /*0420*/  ISETP.NE.U32.AND P2, PT, R7, RZ, PT ;  /* 0x000000ff0700720c */ /* 0x000fce0003f45070 */
[----:B-1----:R-:W1:Y:S02]  /*0430*/  MUFU.RCP R5, R5 ;  /* 0x0000000500057308 */ /* 0x002e640000001000 */
[----:B-1----:R-:W-:Y:S01]  /*0440*/  VIADD R3, R5, 0xffffffe ;  /* 0x0ffffffe05037836 */ /* 0x002fe20000000000 */
[----:B------:R-:W-:-:S05]  /*0450*/  LOP3.LUT R5, RZ, R7, RZ, 0x33, !PT ;  /* 0x00000007ff057212 */ /* 0x000fca00078e33ff */
[----:B------:R-:W1:Y:S02]  /*0460*/  F2I.FTZ.U32.TRUNC.NTZ R3, R3 ;  /* 0x0000000300037305 */ /* 0x000e64000021f000 */
[----:B-1----:R-:W-:-:S04]  /*0470*/  IMAD.MOV R0, RZ, RZ, -R3 ;  /* 0x000000ffff007224 */ /* 0x002fc800078e0a03 */
[----:B------:R-:W-:-:S04]  /*0480*/  IMAD R9, R0, R7, RZ ;  /* 0x0000000700097224 */ /* 0x000fc800078e02ff */
[----:B------:R-:W-:-:S06]  /*0490*/  IMAD.HI.U32 R9, R3, R9, R2 ;  /* 0x0000000903097227 */ /* 0x000fcc00078e0002 */
[----:B--2---:R-:W-:-:S04]  /*04a0*/  IMAD.HI.U32 R0, R9, R4, RZ ;  /* 0x0000000409007227 */ /* 0x004fc800078e00ff */
[----:B------:R-:W-:-:S04]  /*04b0*/  IMAD.MOV R2, RZ, RZ, -R0 ;  /* 0x000000ffff027224 */ /* 0x000fc800078e0a00 */
[----:B------:R-:W-:-:S05]  /*04c0*/  IMAD R4, R7, R2, R4 ;  /* 0x0000000207047224 */ /* 0x000fca00078e0204 */
[----:B------:R-:W-:-:S13]  /*04d0*/  ISETP.GE.U32.AND P0, PT, R4, R7, PT ;  /* 0x000000070400720c */ /* 0x000fda0003f06070 */
[----:B------:R-:W-:Y:S02]  /*04e0*/  @P0 IMAD.IADD R4, R4, 0x1, -R7 ;  /* 0x0000000104040824 */ /* 0x000fe400078e0a07 */
[----:B------:R-:W-:-:S03]  /*04f0*/  @P0 VIADD R0, R0, 0x1 ;  /* 0x0000000100000836 */ /* 0x000fc60000000000 */
[----:B------:R-:W-:-:S13]  /*0500*/  ISETP.GE.U32.AND P1, PT, R4, R7, PT ;  /* 0x000000070400720c */ /* 0x000fda0003f26070 */
[----:B------:R-:W-:-:S05]  /*0510*/  @P1 VIADD R0, R0, 0x1 ;  /* 0x0000000100001836 */ /* 0x000fca0000000000 */
[----:B------:R-:W-:-:S04]  /*0520*/  SEL R9, R5, R0, !P2 ;  /* 0x0000000005097207 */ /* 0x000fc80005000000 */
[----:B------:R-:W-:Y:S01]  /*0530*/  ISETP.GE.U32.AND P0, PT, R9, R16, PT ;  /* 0x000000100900720c */ /* 0x000fe20003f06070 */
[----:B---3--:R-:W-:-:S05]  /*0540*/  IMAD R11, R16, UR4, R9 ;  /* 0x00000004100b7c24 */ /* 0x008fca000f8e0209 */
[----:B------:R-:W-:-:S13]  /*0550*/  ISETP.GE.U32.OR P0, PT, R11, R6, P0 ;  /* 0x000000060b00720c */ /* 0x000fda0000706470 */
[----:B------:R-:W-:Y:S05]  /*0560*/  @P0 EXIT ;  /* 0x000000000000094d */ /* 0x000fea0003800000 */
[----:B------:R-:W1:Y:S08]  /*0570*/  LDC.64 R2, c[0x0][0x388] ;  /* 0x0000e200ff027b82 */ /* 0x000e700000000a00 */
[----:B------:R-:W2:Y:S01]  /*0580*/  LDC.64 R14, c[0x0][0x380] ;  /* 0x0000e000ff0e7b82 */ /* 0x000ea20000000a00 */
[----:B-1----:R-:W-:-:S05]  /*0590*/  IMAD.WIDE R2, R11, 0x4, R2 ;  /* 0x000000040b027825 */ /* 0x002fca00078e0202 */
[----:B------:R-:W3:Y:S01]  /*05a0*/  LDG.E R0, desc[UR36][R2.64] ;  /* 0x0000002402007981 */ /* 0x000ee2000c1e1900 */
[----:B------:R-:W-:-:S04]  /*05b0*/  IADD3 R11, PT, PT, R4, -R7, RZ ;  /* 0x80000007040b7210 */ /* 0x000fc80007ffe0ff */
[----:B------:R-:W-:Y:S01]  /*05c0*/  @P2 SEL R5, R11, R4, P1 ;  /* 0x000000040b052207 */ /* 0x000fe20000800000 */
[----:B------:R-:W1:Y:S01]  /*05d0*/  S2UR UR5, SR_CgaCtaId ;  /* 0x00000000000579c3 */ /* 0x000e620000008800 */
[----:B------:R-:W-:-:S03]  /*05e0*/  UMOV UR4, 0x400 ;  /* 0x0000040000047882 */ /* 0x000fc60000000000 */
[----:B---3--:R-:W-:-:S04]  /*05f0*/  IMAD.IADD R11, R5, 0x1, R0 ;  /* 0x00000001050b7824 */ /* 0x008fc800078e0200 */
[----:B--2---:R-:W-:-:S06]  /*0600*/  IMAD.WIDE R14, R11, 0x4, R14 ;  /* 0x000000040b0e7825 */ /* 0x004fcc00078e020e */
[----:B------:R2:W3:Y:S01]  /*0610*/  LDG.E R15, desc[UR36][R14.64] ;  /* 0x000000240e0f7981 */ /* 0x0004e2000c1e1900 */
[----:B------:R-:W-:Y:S01]  /*0620*/  LEA R0, R7, 0x2, 0x2 ;  /* 0x0000000207007811 */ /* 0x000fe200078e10ff */
[----:B-1----:R-:W-:Y:S01]  /*0630*/  ULEA UR4, UR5, UR4, 0x18 ;  /* 0x0000000405047291 */ /* 0x002fe2000f8ec0ff */
[----:B------:R-:W-:-:S03]  /*0640*/  ISETP.NE.AND P0, PT, R5, RZ, PT ;  /* 0x000000ff0500720c */ /* 0x000fc60003f05270 */
[----:B------:R-:W-:-:S05]  /*0650*/  IMAD R0, R9, R0, RZ ;  /* 0x0000000009007224 */ /* 0x000fca00078e02ff */
[----:B------:R-:W-:Y:S01]  /*0660*/  LEA R12, R0, UR4, 0x2 ;  /* 0x00000004000c7c11 */ /* 0x000fe2000f8e10ff */
[----:B------:R-:W-:Y:S05]  /*0670*/  WARPSYNC.ALL ;  /* 0x0000000000007948 */ /* 0x000fea0003800000 */
[--C-:B------:R-:W-:Y:S01]  /*0680*/  IMAD R10, R7, 0x4, R12.reuse ;  /* 0x00000004070a7824 */ /* 0x100fe200078e020c */
[----:B------:R-:W1:Y:S01]  /*0690*/  LDCU UR4, c[0x0][0x398] ;  /* 0x00007300ff0477ac */ /* 0x000e620008000800 */
[----:B------:R-:W-:Y:S02]  /*06a0*/  IMAD R4, R5, 0x4, R12 ;  /* 0x0000000405047824 */ /* 0x000fe400078e020c */
[----:B------:R-:W-:-:S04]  /*06b0*/  IMAD R8, R7, 0x4, R10 ;  /* 0x0000000407087824 */ /* 0x000fc800078e020a */
[----:B------:R-:W-:Y:S01]  /*06c0*/  IMAD R6, R5, 0x4, R8 ;  /* 0x0000000405067824 */ /* 0x000fe200078e0208 */
[----:B------:R-:W-:-:S05]  /*06d0*/  LEA R0, R7, R8, 0x2 ;  /* 0x0000000807007211 */ /* 0x000fca00078e10ff */
[--C-:B--2---:R-:W-:Y:S02]  /*06e0*/  IMAD R14, R5, 0x4, R0.reuse ;  /* 0x00000004050e7824 */ /* 0x104fe400078e0200 */
[----:B------:R-:W-:Y:S01]  /*06f0*/  @!P0 IMAD R16, R7, 0x4, R0 ;  /* 0x0000000407108824 */ /* 0x000fe200078e0200 */
[----:B-1----:R-:W-:Y:S01]  /*0700*/  UISETP.GE.AND UP0, UPT, UR4, 0x1, UPT ;  /* 0x000000010400788c */ /* 0x002fe2000bf06270 */
[----:B---3--:R1:W-:Y:S04]  /*0710*/  STS [R4], R15 ;  /* 0x0000000f04007388 */ /* 0x0083e80000000800 */
[----:B------:R1:W-:Y:S04]  /*0720*/  STS [R6], R5 ;  /* 0x0000000506007388 */ /* 0x0003e80000000800 */
[----:B------:R1:W-:Y:S04]  /*0730*/  STS [R14+0x4], R5 ;  /* 0x000004050e007388 */ /* 0x0003e80000000800 */
[----:B------:R1:W-:Y:S04]  /*0740*/  @!P0 STS [R0], R7 ;  /* 0x0000000700008388 */ /* 0x0003e80000000800 */
[----:B------:R1:W-:Y:S01]  /*0750*/  @!P0 STS [R16+0x4], R7 ;  /* 0x0000040710008388 */ /* 0x0003e20000000800 */
[----:B------:R-:W-:Y:S06]  /*0760*/  BAR.SYNC.DEFER_BLOCKING 0x0 ;  /* 0x0000000000007b1d */ /* 0x000fec0000010000 */
[----:B------:R-:W-:Y:S05]  /*0770*/  BRA.U !UP0, `(.L_x_2) ;  /* 0x0000000d08407547 */ /* 0x000fea000b800000 */
[----:B-1----:R-:W-:Y:S01]  /*0780*/  VIADD R14, R7, 0xffffffff ;  /* 0xffffffff070e7836 */ /* 0x002fe20000000000 */
[----:B------:R-:W-:Y:S01]  /*0790*/  IADD3 R13, PT, PT, R0, 0x4, RZ ;  /* 0x00000004000d7810 */ /* 0x000fe20007ffe0ff */
[----:B------:R-:W-:Y:S01]  /*07a0*/  IMAD R11, R5, 0x4, R10 ;  /* 0x00000004050b7824 */ /* 0x000fe200078e020a */
[----:B------:R-:W-:Y:S01]  /*07b0*/  UMOV UR4, URZ ;  /* 0x000000ff00047c82 */ /* 0x000fe20008000000 */
[----:B------:R-:W-:-:S07]  /*07c0*/  IMAD.MOV.U32 R9, RZ, RZ, R5 ;  /* 0x000000ffff097224 */ /* 0x000fce00078e0005 */
.L_x_32:
[----:B-1----:R-:W1:Y:S01]  /*07d0*/  LDCU UR6, c[0x0][0x398] ;  /* 0x00007300ff0677ac */ /* 0x002e620008000800 */
[----:B------:R-:W-:Y:S01]  /*07e0*/  BSSY.RECONVERGENT B0, `(.L_x_3) ;  /* 0x00000b8000007945 */ /* 0x000fe20003800200 */
[----:B------:R-:W-:Y:S01]  /*07f0*/  LOP3.LUT R15, R9, 0x3fe, RZ, 0xc0, !PT ;  /* 0x000003fe090f7812 */ /* 0x000fe200078ec0ff */
[----:B------:R-:W-:Y:S02]  /*0800*/  ULOP3.LUT UR5, UR4, 0x1, URZ, 0xc0, !UPT ;  /* 0x0000000104057892 */ /* 0x000fe4000f8ec0ff */
[----:B------:R-:W-:Y:S02]  /*0810*/  UIADD3 UR4, UPT, UPT, UR4, 0x1, URZ ;  /* 0x0000000104047890 */ /* 0x000fe4000fffe0ff */
[----:B------:R-:W-:Y:S02]  /*0820*/  UISETP.NE.U32.AND UP0, UPT, UR5, 0x1, UPT ;  /* 0x000000010500788c */ /* 0x000fe4000bf05070 */
[----:B-1----:R-:W-:-:S07]  /*0830*/  UISETP.NE.AND UP1, UPT, UR4, UR6, UPT ;  /* 0x000000060400728c */ /* 0x002fce000bf25270 */
[----:B--234-:R-:W-:Y:S05]  /*0840*/  BRA.U UP0, `(.L_x_4) ;  /* 0x0000000500687547 */ /* 0x01cfea000b800000 */
[C---:B------:R-:W-:Y:S01]  /*0850*/  LOP3.LUT R6, R9.reuse, 0x1, RZ, 0xc0, !PT ;  /* 0x0000000109067812 */ /* 0x040fe200078ec0ff */
[----:B------:R-:W-:Y:S01]  /*0860*/  BSSY.RECONVERGENT B1, `(.L_x_5) ;  /* 0x0000048000017945 */ /* 0x000fe20003800200 */
[----:B------:R-:W-:Y:S02]  /*0870*/  ISETP.NE.AND P0, PT, R9, R14, PT ;  /* 0x0000000e0900720c */ /* 0x000fe40003f05270 */
[----:B------:R-:W-:Y:S01]  /*0880*/  ISETP.NE.U32.AND P1, PT, R6, 0x1, PT ;  /* 0x000000010600780c */ /* 0x000fe20003f25070 */
[----:B------:R-:W-:-:S12]  /*0890*/  IMAD R6, R15, 0x4, R0 ;  /* 0x000000040f067824 */ /* 0x000fd800078e0200 */
[----:B------:R-:W-:Y:S05]  /*08a0*/  @!P0 BRA P1, `(.L_x_6) ;  /* 0x00000004000c8947 */ /* 0x000fea0000800000 */
[----:B------:R-:W1:Y:S01]  /*08b0*/  LDS R16, [R6+0x4] ;  /* 0x0000040006107984 */ /* 0x000e620000000800 */
[----:B------:R-:W-:Y:S03]  /*08c0*/  BSSY.RECONVERGENT B2, `(.L_x_7) ;  /* 0x0000030000027945 */ /* 0x000fe60003800200 */
[----:B------:R-:W2:Y:S04]  /*08d0*/  LDS R7, [R6+0x8] ;  /* 0x0000080006077984 */ /* 0x000ea80000000800 */
[----:B------:R-:W3:Y:S01]  /*08e0*/  LDS R18, [R6+0xc] ;  /* 0x00000c0006127984 */ /* 0x000ee20000000800 */
[----:B-1----:R-:W-:Y:S01]  /*08f0*/  IMAD.IADD R20, R5, 0x1, -R16 ;  /* 0x0000000105147824 */ /* 0x002fe200078e0a10 */
[----:B--2---:R-:W-:-:S04]  /*0900*/  IADD3 R15, PT, PT, -R16, R7, RZ ;  /* 0x00000007100f7210 */ /* 0x004fc80007ffe1ff */
[C---:B------:R-:W-:Y:S01]  /*0910*/  ISETP.GT.AND P0, PT, R20.reuse, R15, PT ;  /* 0x0000000f1400720c */ /* 0x040fe20003f04270 */
[----:B------:R-:W-:Y:S01]  /*0920*/  IMAD.IADD R17, R20, 0x1, -R15 ;  /* 0x0000000114117824 */ /* 0x000fe200078e0a0f */
[----:B------:R-:W-:Y:S01]  /*0930*/  VIMNMX R19, PT, PT, R15, R20, PT ;  /* 0x000000140f137248 */ /* 0x000fe20003fe0100 */
[----:B---3--:R-:W-:-:S03]  /*0940*/  IMAD.IADD R18, R18, 0x1, -R7 ;  /* 0x0000000112127824 */ /* 0x008fc600078e0a07 */
[----:B------:R-:W-:-:S05]  /*0950*/  SEL R17, R17, RZ, P0 ;  /* 0x000000ff11117207 */ /* 0x000fca0000000000 */
[----:B------:R-:W-:-:S07]  /*0960*/  IMAD.MOV.U32 R20, RZ, RZ, R17 ;  /* 0x000000ffff147224 */ /* 0x000fce00078e0011 */
.L_x_14:
[----:B------:R-:W-:Y:S01]  /*0970*/  BSSY.RECONVERGENT B3, `(.L_x_8) ;  /* 0x000001b000037945 */ /* 0x000fe20003800200 */
.L_x_12:
[----:B------:R-:W-:Y:S01]  /*0980*/  IMAD.IADD R21, R19, 0x1, -R20 ;  /* 0x0000000113157824 */ /* 0x000fe200078e0a14 */
[----:B------:R-:W-:Y:S04]  /*0990*/  BSSY.RELIABLE B4, `(.L_x_9) ;  /* 0x0000016000047945 */ /* 0x000fe80003800100 */
[----:B------:R-:W-:-:S04]  /*09a0*/  IABS R21, R21 ;  /* 0x0000001500157213 */ /* 0x000fc80000000000 */
[----:B------:R-:W-:-:S04]  /*09b0*/  LEA.HI R21, R21, R21, RZ, 0x1 ;  /* 0x0000001515157211 */ /* 0x000fc800078f08ff */
[----:B------:R-:W-:-:S04]  /*09c0*/  SHF.R.S32.HI R22, RZ, 0x1, R21 ;  /* 0x00000001ff167819 */ /* 0x000fc80000011415 */
[----:B------:R-:W-:Y:S01]  /*09d0*/  IADD3 R21, PT, PT, R17, R22, RZ ;  /* 0x0000001611157210 */ /* 0x000fe20007ffe0ff */
[----:B------:R-:W-:-:S03]  /*09e0*/  IMAD.IADD R22, R19, 0x1, -R22 ;  /* 0x0000000113167824 */ /* 0x000fc600078e0a16 */
[----:B------:R-:W-:-:S04]  /*09f0*/  ISETP.GT.AND P0, PT, R21, R18, PT ;  /* 0x000000121500720c */ /* 0x000fc80003f04270 */
[----:B------:R-:W-:-:S13]  /*0a00*/  ISETP.LT.OR P0, PT, R22, RZ, P0 ;  /* 0x000000ff1600720c */ /* 0x000fda0000701670 */
[----:B------:R-:W-:Y:S05]  /*0a10*/  @P0 BRA `(.L_x_10) ;  /* 0x0000000000340947 */ /* 0x000fea0003800000 */
[----:B------:R-:W-:Y:S01]  /*0a20*/  ISETP.NE.AND P0, PT, R21, RZ, PT ;  /* 0x000000ff1500720c */ /* 0x000fe20003f05270 */
[----:B------:R-:W-:Y:S02]  /*0a30*/  IMAD.IADD R25, R7, 0x1, R21 ;  /* 0x0000000107197824 */ /* 0x000fe400078e0215 */
[----:B------:R-:W-:Y:S01]  /*0a40*/  IMAD.IADD R23, R16, 0x1, R22 ;  /* 0x0000000110177824 */ /* 0x000fe200078e0216 */
[----:B------:R-:W-:Y:S02]  /*0a50*/  ISETP.EQ.OR P0, PT, R22, R15, !P0 ;  /* 0x0000000f1600720c */ /* 0x000fe40004702670 */
[----:B------:R-:W-:Y:S01]  /*0a60*/  LEA R24, R25, R10, 0x2 ;  /* 0x0000000a19187211 */ /* 0x000fe200078e10ff */
[----:B------:R-:W-:-:S10]  /*0a70*/  IMAD R23, R23, 0x4, R10 ;  /* 0x0000000417177824 */ /* 0x000fd400078e020a */
[----:B------:R-:W-:Y:S05]  /*0a80*/  @P0 BREAK.RELIABLE B4 ;  /* 0x0000000000040942 */ /* 0x000fea0003800100 */
[----:B------:R-:W-:Y:S05]  /*0a90*/  @P0 BRA `(.L_x_11) ;  /* 0x0000000000200947 */ /* 0x000fea0003800000 */
[----:B------:R-:W-:Y:S04]  /*0aa0*/  LDS R25, [R23] ;  /* 0x0000000017197984 */ /* 0x000fe80000000800 */
[----:B------:R-:W1:Y:S02]  /*0ab0*/  LDS R26, [R24+-0x4] ;  /* 0xfffffc00181a7984 */ /* 0x000e640000000800 */
[----:B-1----:R-:W-:-:S13]  /*0ac0*/  ISETP.GT.AND P0, PT, R25, R26, PT ;  /* 0x0000001a1900720c */ /* 0x002fda0003f04270 */
[----:B------:R-:W-:Y:S05]  /*0ad0*/  @P0 BREAK.RELIABLE B4 ;  /* 0x0000000000040942 */ /* 0x000fea0003800100 */
[----:B------:R-:W-:Y:S05]  /*0ae0*/  @P0 BRA `(.L_x_11) ;  /* 0x00000000000c0947 */ /* 0x000fea0003800000 */
.L_x_10:
[----:B------:R-:W-:Y:S05]  /*0af0*/  BSYNC.RELIABLE B4 ;  /* 0x0000000000047941 */ /* 0x000fea0003800100 */
.L_x_9:
[----:B------:R-:W-:Y:S01]  /*0b00*/  VIADD R20, R22, 0x1 ;  /* 0x0000000116147836 */ /* 0x000fe20000000000 */
[----:B------:R-:W-:Y:S06]  /*0b10*/  BRA `(.L_x_12) ;  /* 0xfffffffc00987947 */ /* 0x000fec000383ffff */
.L_x_11:
[----:B------:R-:W-:Y:S05]  /*0b20*/  BSYNC.RECONVERGENT B3 ;  /* 0x0000000000037941 */ /* 0x000fea0003800200 */
.L_x_8:
[----:B------:R-:W-:-:S04]  /*0b30*/  ISETP.NE.AND P0, PT, R22, RZ, PT ;  /* 0x000000ff1600720c */ /* 0x000fc80003f05270 */
[----:B------:R-:W-:-:S13]  /*0b40*/  ISETP.EQ.OR P0, PT, R21, R18, !P0 ;  /* 0x000000121500720c */ /* 0x000fda0004702670 */
[----:B------:R-:W-:Y:S05]  /*0b50*/  @P0 BRA `(.L_x_13) ;  /* 0x0000000000180947 */ /* 0x000fea0003800000 */
[----:B------:R-:W-:Y:S04]  /*0b60*/  LDS R17, [R23+-0x4] ;  /* 0xfffffc0017117984 */ /* 0x000fe80000000800 */
[----:B------:R-:W1:Y:S02]  /*0b70*/  LDS R26, [R24] ;  /* 0x00000000181a7984 */ /* 0x000e640000000800 */
[----:B-1----:R-:W-:-:S13]  /*0b80*/  ISETP.GT.AND P0, PT, R17, R26, PT ;  /* 0x0000001a1100720c */ /* 0x002fda0003f04270 */
[----:B------:R-:W-:Y:S02]  /*0b90*/  @P0 VIADD R19, R22, 0xffffffff ;  /* 0xffffffff16130836 */ /* 0x000fe40000000000 */
[----:B------:R-:W-:Y:S01]  /*0ba0*/  @P0 VIADD R17, R21, 0x1 ;  /* 0x0000000115110836 */ /* 0x000fe20000000000 */
[----:B------:R-:W-:Y:S06]  /*0bb0*/  @P0 BRA `(.L_x_14) ;  /* 0xfffffffc006c0947 */ /* 0x000fec000383ffff */
.L_x_13:
[----:B------:R-:W-:Y:S05]  /*0bc0*/  BSYNC.RECONVERGENT B2 ;  /* 0x0000000000027941 */ /* 0x000fea0003800200 */
.L_x_7:
[----:B------:R-:W-:-:S13]  /*0bd0*/  ISETP.GE.AND P0, PT, R22, R15, PT ;  /* 0x0000000f1600720c */ /* 0x000fda0003f06270 */
[----:B------:R1:W2:Y:S01]  /*0be0*/  @P0 LDS R7, [R24] ;  /* 0x0000000018070984 */ /* 0x0002a20000000800 */
[----:B------:R-:W-:Y:S05]  /*0bf0*/  @P0 BRA `(.L_x_15) ;  /* 0x0000000000340947 */ /* 0x000fea0003800000 */
[----:B------:R-:W-:Y:S01]  /*0c00*/  ISETP.NE.AND P0, PT, R21, R18, PT ;  /* 0x000000121500720c */ /* 0x000fe20003f05270 */
[----:B------:R-:W-:-:S12]  /*0c10*/  BSSY.RELIABLE B2, `(.L_x_16) ;  /* 0x0000009000027945 */ /* 0x000fd80003800100 */
[----:B--2---:R2:W3:Y:S01]  /*0c20*/  @!P0 LDS R7, [R23] ;  /* 0x0000000017078984 */ /* 0x0044e20000000800 */
[----:B------:R-:W-:Y:S05]  /*0c30*/  @!P0 BRA `(.L_x_17) ;  /* 0x0000000000188947 */ /* 0x000fea0003800000 */
[----:B------:R-:W-:Y:S04]  /*0c40*/  LDS R16, [R23] ;  /* 0x0000000017107984 */ /* 0x000fe80000000800 */
[----:B---3--:R-:W3:Y:S02]  /*0c50*/  LDS R7, [R24] ;  /* 0x0000000018077984 */ /* 0x008ee40000000800 */
[----:B---3--:R-:W-:-:S13]  /*0c60*/  ISETP.GT.AND P0, PT, R16, R7, PT ;  /* 0x000000071000720c */ /* 0x008fda0003f04270 */
[----:B------:R-:W-:Y:S05]  /*0c70*/  @P0 BREAK.RELIABLE B2 ;  /* 0x0000000000020942 */ /* 0x000fea0003800100 */
[----:B------:R-:W-:Y:S05]  /*0c80*/  @P0 BRA `(.L_x_15) ;  /* 0x0000000000100947 */ /* 0x000fea0003800000 */
[----:B------:R-:W-:-:S07]  /*0c90*/  IMAD.MOV.U32 R7, RZ, RZ, R16 ;  /* 0x000000ffff077224 */ /* 0x000fce00078e0010 */
.L_x_17:
[----:B------:R-:W-:Y:S05]  /*0ca0*/  BSYNC.RELIABLE B2 ;  /* 0x0000000000027941 */ /* 0x000fea0003800100 */
.L_x_16:
[----:B---3--:R3:W-:Y:S01]  /*0cb0*/  STS [R4], R7 ;  /* 0x0000000704007388 */ /* 0x0087e20000000800 */
[----:B------:R-:W-:Y:S05]  /*0cc0*/  BRA `(.L_x_6) ;  /* 0x0000000000047947 */ /* 0x000fea0003800000 */
.L_x_15:
[----:B--2---:R4:W-:Y:S02]  /*0cd0*/  STS [R4], R7 ;  /* 0x0000000704007388 */ /* 0x0049e40000000800 */
.L_x_6:
[----:B------:R-:W-:Y:S05]  /*0ce0*/  BSYNC.RECONVERGENT B1 ;  /* 0x0000000000017941 */ /* 0x000fea0003800200 */
.L_x_5:
[----:B------:R-:W5:Y:S02]  /*0cf0*/  LDS R6, [R6+0x4] ;  /* 0x0000040006067984 */ /* 0x000f640000000800 */
[----:B-----5:R-:W-:-:S13]  /*0d00*/  ISETP.NE.AND P0, PT, R5, R6, PT ;  /* 0x000000060500720c */ /* 0x020fda0003f05270 */
[----:B---34-:R-:W-:-:S04]  /*0d10*/  @!P0 SHF.L.U32 R7, R9, 0x1, RZ ;  /* 0x0000000109078819 */ /* 0x018fc800000006ff */
[----:B------:R-:W-:-:S05]  /*0d20*/  @!P0 LOP3.LUT R7, R7, 0xfffffffc, RZ, 0xc0, !PT ;  /* 0xfffffffc07078812 */ /* 0x000fca00078ec0ff */
[----:B------:R-:W-:-:S05]  /*0d30*/  @!P0 IMAD.IADD R16, R8, 0x1, R7 ;  /* 0x0000000108108824 */ /* 0x000fca00078e0207 */
[----:B------:R4:W-:Y:S01]  /*0d40*/  @!P0 STS [R16], R5 ;  /* 0x0000000510008388 */ /* 0x0009e20000000800 */
[----:B------:R-:W-:-:S13]  /*0d50*/  ISETP.NE.AND P0, PT, R5, RZ, PT ;  /* 0x000000ff0500720c */ /* 0x000fda0003f05270 */
[----:B----4-:R-:W-:Y:S05]  /*0d60*/  @P0 BRA `(.L_x_18) ;  /* 0x00000004007c0947 */ /* 0x010fea0003800000 */
[C---:B------:R-:W-:Y:S01]  /*0d70*/  IMAD R6, R14.reuse, 0x4, R13 ;  /* 0x000000040e067824 */ /* 0x040fe200078e020d */
[----:B------:R-:W-:-:S05]  /*0d80*/  LEA.HI R7, R14, R14, RZ, 0x1 ;  /* 0x0000000e0e077211 */ /* 0x000fca00078f08ff */
[----:B------:R-:W3:Y:S01]  /*0d90*/  LDS R6, [R6+0x4] ;  /* 0x0000040006067984 */ /* 0x000ee20000000800 */
[----:B------:R-:W-:-:S05]  /*0da0*/  IMAD.SHL.U32 R7, R7, 0x2, RZ ;  /* 0x0000000207077824 */ /* 0x000fca00078e00ff */
[----:B------:R-:W-:-:S05]  /*0db0*/  LOP3.LUT R7, R7, 0xfffffffc, RZ, 0xc0, !PT ;  /* 0xfffffffc07077812 */ /* 0x000fca00078ec0ff */
[----:B------:R-:W-:-:S05]  /*0dc0*/  IMAD.IADD R7, R8, 0x1, R7 ;  /* 0x0000000108077824 */ /* 0x000fca00078e0207 */
[----:B---3--:R4:W-:Y:S01]  /*0dd0*/  STS [R7+0x4], R6 ;  /* 0x0000040607007388 */ /* 0x0089e20000000800 */
[----:B------:R-:W-:Y:S05]  /*0de0*/  BRA `(.L_x_18) ;  /* 0x00000004005c7947 */ /* 0x000fea0003800000 */
.L_x_4:
[C---:B------:R-:W-:Y:S01]  /*0df0*/  LOP3.LUT R6, R9.reuse, 0x1, RZ, 0xc0, !PT ;  /* 0x0000000109067812 */ /* 0x040fe200078ec0ff */
[----:B------:R-:W-:Y:S01]  /*0e00*/  BSSY.RECONVERGENT B1, `(.L_x_19) ;  /* 0x0000047000017945 */ /* 0x000fe20003800200 */
[----:B------:R-:W-:Y:S02]  /*0e10*/  ISETP.NE.AND P0, PT, R9, R14, PT ;  /* 0x0000000e0900720c */ /* 0x000fe40003f05270 */
[----:B------:R-:W-:Y:S02]  /*0e20*/  ISETP.NE.U32.AND P1, PT, R6, 0x1, PT ;  /* 0x000000010600780c */ /* 0x000fe40003f25070 */
[----:B------:R-:W-:-:S11]  /*0e30*/  LEA R15, R15, R8, 0x2 ;  /* 0x000000080f0f7211 */ /* 0x000fd600078e10ff */
[----:B------:R-:W-:Y:S05]  /*0e40*/  @!P0 BRA P1, `(.L_x_20) ;  /* 0x0000000400088947 */ /* 0x000fea0000800000 */
[----:B------:R-:W1:Y:S01]  /*0e50*/  LDS.64 R6, [R15] ;  /* 0x000000000f067984 */ /* 0x000e620000000a00 */
[----:B------:R-:W-:Y:S03]  /*0e60*/  BSSY.RECONVERGENT B2, `(.L_x_21) ;  /* 0x000002f000027945 */ /* 0x000fe60003800200 */
[----:B------:R-:W2:Y:S01]  /*0e70*/  LDS R18, [R15+0x8] ;  /* 0x000008000f127984 */ /* 0x000ea20000000800 */
[--C-:B-1----:R-:W-:Y:S02]  /*0e80*/  IMAD.IADD R16, R7, 0x1, -R6.reuse ;  /* 0x0000000107107824 */ /* 0x102fe400078e0a06 */
[----:B------:R-:W-:Y:S02]  /*0e90*/  IMAD.IADD R19, R5, 0x1, -R6 ;  /* 0x0000000105137824 */ /* 0x000fe400078e0a06 */
[----:B--2---:R-:W-:Y:S02]  /*0ea0*/  IMAD.IADD R18, R18, 0x1, -R7 ;  /* 0x0000000112127824 */ /* 0x004fe400078e0a07 */
[C---:B------:R-:W-:Y:S01]  /*0eb0*/  IMAD.IADD R17, R19.reuse, 0x1, -R16 ;  /* 0x0000000113117824 */ /* 0x040fe200078e0a10 */
[----:B------:R-:W-:-:S02]  /*0ec0*/  ISETP.GT.AND P0, PT, R19, R16, PT ;  /* 0x000000101300720c */ /* 0x000fc40003f04270 */
[----:B------:R-:W-:Y:S02]  /*0ed0*/  VIMNMX R19, PT, PT, R16, R19, PT ;  /* 0x0000001310137248 */ /* 0x000fe40003fe0100 */
[----:B------:R-:W-:-:S04]  /*0ee0*/  SEL R17, R17, RZ, P0 ;  /* 0x000000ff11117207 */ /* 0x000fc80000000000 */
[----:B------:R-:W-:-:S07]  /*0ef0*/  MOV R20, R17 ;  /* 0x0000001100147202 */ /* 0x000fce0000000f00 */
.L_x_28:
[----:B------:R-:W-:Y:S01]  /*0f00*/  BSSY.RECONVERGENT B3, `(.L_x_22) ;  /* 0x000001b000037945 */ /* 0x000fe20003800200 */
.L_x_26:
[----:B------:R-:W-:Y:S01]  /*0f10*/  IMAD.IADD R21, R19, 0x1, -R20 ;  /* 0x0000000113157824 */ /* 0x000fe200078e0a14 */
[----:B------:R-:W-:Y:S04]  /*0f20*/  BSSY.RELIABLE B4, `(.L_x_23) ;  /* 0x0000016000047945 */ /* 0x000fe80003800100 */
[----:B------:R-:W-:-:S04]  /*0f30*/  IABS R21, R21 ;  /* 0x0000001500157213 */ /* 0x000fc80000000000 */
[----:B------:R-:W-:-:S04]  /*0f40*/  LEA.HI R21, R21, R21, RZ, 0x1 ;  /* 0x0000001515157211 */ /* 0x000fc800078f08ff */
[----:B------:R-:W-:-:S05]  /*0f50*/  SHF.R.S32.HI R22, RZ, 0x1, R21 ;  /* 0x00000001ff167819 */ /* 0x000fca0000011415 */
[--C-:B------:R-:W-:Y:S02]  /*0f60*/  IMAD.IADD R21, R17, 0x1, R22.reuse ;  /* 0x0000000111157824 */ /* 0x100fe400078e0216 */
[----:B------:R-:W-:-:S03]  /*0f70*/  IMAD.IADD R23, R19, 0x1, -R22 ;  /* 0x0000000113177824 */ /* 0x000fc600078e0a16 */
[----:B------:R-:W-:-:S04]  /*0f80*/  ISETP.GT.AND P0, PT, R21, R18, PT ;  /* 0x000000121500720c */ /* 0x000fc80003f04270 */
[----:B------:R-:W-:-:S13]  /*0f90*/  ISETP.LT.OR P0, PT, R23, RZ, P0 ;  /* 0x000000ff1700720c */ /* 0x000fda0000701670 */
[----:B------:R-:W-:Y:S05]  /*0fa0*/  @P0 BRA `(.L_x_24) ;  /* 0x0000000000340947 */ /* 0x000fea0003800000 */
[----:B------:R-:W-:Y:S01]  /*0fb0*/  ISETP.NE.AND P0, PT, R21, RZ, PT ;  /* 0x000000ff1500720c */ /* 0x000fe20003f05270 */
[----:B------:R-:W-:Y:S01]  /*0fc0*/  IMAD.IADD R25, R6, 0x1, R23 ;  /* 0x0000000106197824 */ /* 0x000fe200078e0217 */
[----:B------:R-:W-:Y:S02]  /*0fd0*/  IADD3 R27, PT, PT, R7, R21, RZ ;  /* 0x00000015071b7210 */ /* 0x000fe40007ffe0ff */
[----:B------:R-:W-:Y:S01]  /*0fe0*/  ISETP.EQ.OR P0, PT, R23, R16, !P0 ;  /* 0x000000101700720c */ /* 0x000fe20004702670 */
[--C-:B------:R-:W-:Y:S02]  /*0ff0*/  IMAD R22, R25, 0x4, R12.reuse ;  /* 0x0000000419167824 */ /* 0x100fe400078e020c */
        /* <DEDUP_REMOVED lines=8> */
.L_x_24:
[----:B------:R-:W-:Y:S05]  /*1080*/  BSYNC.RELIABLE B4 ;  /* 0x0000000000047941 */ /* 0x000fea0003800100 */
.L_x_23:
[----:B------:R-:W-:Y:S01]  /*1090*/  VIADD R20, R23, 0x1 ;  /* 0x0000000117147836 */ /* 0x000fe20000000000 */
[----:B------:R-:W-:Y:S06]  /*10a0*/  BRA `(.L_x_26) ;  /* 0xfffffffc00987947 */ /* 0x000fec000383ffff */
.L_x_25:
[----:B------:R-:W-:Y:S05]  /*10b0*/  BSYNC.RECONVERGENT B3 ;  /* 0x0000000000037941 */ /* 0x000fea0003800200 */
.L_x_22:
[----:B------:R-:W-:-:S04]  /*10c0*/  ISETP.NE.AND P0, PT, R23, RZ, PT ;  /* 0x000000ff1700720c */ /* 0x000fc80003f05270 */
[----:B------:R-:W-:-:S13]  /*10d0*/  ISETP.EQ.OR P0, PT, R21, R18, !P0 ;  /* 0x000000121500720c */ /* 0x000fda0004702670 */
[----:B------:R-:W-:Y:S05]  /*10e0*/  @P0 BRA `(.L_x_27) ;  /* 0x0000000000180947 */ /* 0x000fea0003800000 */
[----:B------:R-:W-:Y:S04]  /*10f0*/  LDS R17, [R22+-0x4] ;  /* 0xfffffc0016117984 */ /* 0x000fe80000000800 */
[----:B------:R-:W1:Y:S02]  /*1100*/  LDS R26, [R24] ;  /* 0x00000000181a7984 */ /* 0x000e640000000800 */
[----:B-1----:R-:W-:-:S13]  /*1110*/  ISETP.GT.AND P0, PT, R17, R26, PT ;  /* 0x0000001a1100720c */ /* 0x002fda0003f04270 */
[----:B------:R-:W-:Y:S01]  /*1120*/  @P0 VIADD R19, R23, 0xffffffff ;  /* 0xffffffff17130836 */ /* 0x000fe20000000000 */
[----:B------:R-:W-:Y:S01]  /*1130*/  @P0 IADD3 R17, PT, PT, R21, 0x1, RZ ;  /* 0x0000000115110810 */ /* 0x000fe20007ffe0ff */
[----:B------:R-:W-:Y:S06]  /*1140*/  @P0 BRA `(.L_x_28) ;  /* 0xfffffffc006c0947 */ /* 0x000fec000383ffff */
.L_x_27:
[----:B------:R-:W-:Y:S05]  /*1150*/  BSYNC.RECONVERGENT B2 ;  /* 0x0000000000027941 */ /* 0x000fea0003800200 */
.L_x_21:
        /* <DEDUP_REMOVED lines=13> */
.L_x_31:
[----:B------:R-:W-:Y:S05]  /*1230*/  BSYNC.RELIABLE B2 ;  /* 0x0000000000027941 */ /* 0x000fea0003800100 */
.L_x_30:
[----:B---3--:R3:W-:Y:S01]  /*1240*/  STS [R11], R6 ;  /* 0x000000060b007388 */ /* 0x0087e20000000800 */
[----:B------:R-:W-:Y:S05]  /*1250*/  BRA `(.L_x_20) ;  /* 0x0000000000047947 */ /* 0x000fea0003800000 */
.L_x_29:
[----:B--2---:R4:W-:Y:S02]  /*1260*/  STS [R11], R6 ;  /* 0x000000060b007388 */ /* 0x0049e40000000800 */
.L_x_20:
[----:B------:R-:W-:Y:S05]  /*1270*/  BSYNC.RECONVERGENT B1 ;  /* 0x0000000000017941 */ /* 0x000fea0003800200 */
.L_x_19:
[----:B---34-:R3:W4:Y:S01]  /*1280*/  LDS R6, [R15] ;  /* 0x000000000f067984 */ /* 0x0187220000000800 */
[----:B------:R-:W-:-:S13]  /*1290*/  ISETP.NE.AND P1, PT, R5, RZ, PT ;  /* 0x000000ff0500720c */ /* 0x000fda0003f25270 */
[----:B------:R-:W-:-:S04]  /*12a0*/  @!P1 LEA.HI R16, R14, R14, RZ, 0x1 ;  /* 0x0000000e0e109211 */ /* 0x000fc800078f08ff */
[----:B------:R-:W-:-:S04]  /*12b0*/  @!P1 SHF.L.U32 R16, R16, 0x1, RZ ;  /* 0x0000000110109819 */ /* 0x000fc800000006ff */
[----:B---3--:R-:W-:-:S05]  /*12c0*/  @!P1 LOP3.LUT R15, R16, 0xfffffffc, RZ, 0xc0, !PT ;  /* 0xfffffffc100f9812 */ /* 0x008fca00078ec0ff */
[----:B------:R-:W-:Y:S01]  /*12d0*/  @!P1 IMAD.IADD R16, R0, 0x1, R15 ;  /* 0x0000000100109824 */ /* 0x000fe200078e020f */
[----:B----4-:R-:W-:-:S13]  /*12e0*/  ISETP.NE.AND P0, PT, R5, R6, PT ;  /* 0x000000060500720c */ /* 0x010fda0003f05270 */
[----:B------:R-:W-:-:S05]  /*12f0*/  @!P0 IMAD.SHL.U32 R6, R9, 0x2, RZ ;  /* 0x0000000209068824 */ /* 0x000fca00078e00ff */
[----:B------:R-:W-:-:S05]  /*1300*/  @!P0 LOP3.LUT R7, R6, 0xfffffffc, RZ, 0xc0, !PT ;  /* 0xfffffffc06078812 */ /* 0x000fca00078ec0ff */
[----:B------:R-:W-:Y:S02]  /*1310*/  @!P0 IMAD.IADD R6, R0, 0x1, R7 ;  /* 0x0000000100068824 */ /* 0x000fe400078e0207 */
[----:B------:R-:W-:-:S03]  /*1320*/  @!P1 IMAD R7, R14, 0x4, R8 ;  /* 0x000000040e079824 */ /* 0x000fc600078e0208 */
[----:B------:R-:W-:Y:S04]  /*1330*/  @!P0 STS [R6+0x4], R5 ;  /* 0x0000040506008388 */ /* 0x000fe80000000800 */
[----:B------:R-:W3:Y:S04]  /*1340*/  @!P1 LDS R7, [R7+0x4] ;  /* 0x0000040007079984 */ /* 0x000ee80000000800 */
[----:B---3--:R3:W-:Y:S02]  /*1350*/  @!P1 STS [R16+0x8], R7 ;  /* 0x0000080710009388 */ /* 0x0087e40000000800 */
.L_x_18:
[----:B------:R-:W-:Y:S05]  /*1360*/  BSYNC.RECONVERGENT B0 ;  /* 0x0000000000007941 */ /* 0x000fea0003800200 */
.L_x_3:
[----:B------:R-:W-:Y:S05]  /*1370*/  WARPSYNC.ALL ;  /* 0x0000000000007948 */ /* 0x000fea0003800000 */
[----:B------:R-:W-:Y:S01]  /*1380*/  BAR.SYNC.DEFER_BLOCKING 0x0 ;  /* 0x0000000000007b1d */ /* 0x000fe20000010000 */
[----:B------:R-:W-:Y:S02]  /*1390*/  LEA.HI R14, R14, R14, RZ, 0x1 ;  /* 0x0000000e0e0e7211 */ /* 0x000fe400078f08ff */
[----:B------:R-:W-:Y:S02]  /*13a0*/  SHF.R.U32.HI R9, RZ, 0x1, R9 ;  /* 0x00000001ff097819 */ /* 0x000fe40000011609 */
[----:B------:R-:W-:Y:S01]  /*13b0*/  SHF.R.S32.HI R14, RZ, 0x1, R14 ;  /* 0x00000001ff0e7819 */ /* 0x000fe2000001140e */
[----:B------:R-:W-:Y:S06]  /*13c0*/  BRA.U UP1, `(.L_x_32) ;  /* 0xfffffff501007547 */ /* 0x000fec000b83ffff */
[----:B------:R-:W5:Y:S02]  /*13d0*/  LDCU UR4, c[0x0][0x398] ;  /* 0x00007300ff0477ac */ /* 0x000f640008000800 */
[----:B-----5:R-:W-:-:S04]  /*13e0*/  ULOP3.LUT UR4, UR4, 0x1, URZ, 0xc0, !UPT ;  /* 0x0000000104047892 */ /* 0x020fc8000f8ec0ff */
[----:B------:R-:W-:-:S09]  /*13f0*/  UISETP.NE.U32.AND UP0, UPT, UR4, 0x1, UPT ;  /* 0x000000010400788c */ /* 0x000fd2000bf05070 */
[----:B------:R-:W-:Y:S05]  /*1400*/  BRA.U UP0, `(.L_x_2) ;  /* 0x00000001001c7547 */ /* 0x000fea000b800000 */
[----:B------:R-:W5:Y:S01]  /*1410*/  LDG.E R2, desc[UR36][R2.64] ;  /* 0x0000002402027981 */ /* 0x000f62000c1e1900 */
[----:B---34-:R-:W3:Y:S03]  /*1420*/  LDC.64 R6, c[0x0][0x380] ;  /* 0x0000e000ff067b82 */ /* 0x018ee60000000a00 */
[----:B------:R-:W4:Y:S01]  /*1430*/  LDS R11, [R11] ;  /* 0x000000000b0b7984 */ /* 0x000f220000000800 */
[----:B-----5:R-:W-:-:S04]  /*1440*/  IMAD.IADD R5, R5, 0x1, R2 ;  /* 0x0000000105057824 */ /* 0x020fc800078e0202 */
[----:B---3--:R-:W-:-:S05]  /*1450*/  IMAD.WIDE R4, R5, 0x4, R6 ;  /* 0x0000000405047825 */ /* 0x008fca00078e0206 */
[----:B----4-:R3:W-:Y:S01]  /*1460*/  STG.E desc[UR36][R4.64], R11 ;  /* 0x0000000b04007986 */ /* 0x0107e2000c101924 */
[----:B------:R-:W-:Y:S05]  /*1470*/  BRA `(.L_x_33) ;  /* 0x0000000000187947 */ /* 0x000fea0003800000 */
.L_x_2:
[----:B------:R-:W5:Y:S01]  /*1480*/  LDG.E R2, desc[UR36][R2.64] ;  /* 0x0000002402027981 */ /* 0x000f62000c1e1900 */
[----:B-1-34-:R-:W1:Y:S03]  /*1490*/  LDC.64 R6, c[0x0][0x380] ;  /* 0x0000e000ff067b82 */ /* 0x01ae660000000a00 */
[----:B------:R-:W3:Y:S01]  /*14a0*/  LDS R9, [R4] ;  /* 0x0000000004097984 */ /* 0x000ee20000000800 */
[----:B-----5:R-:W-:-:S04]  /*14b0*/  IMAD.IADD R5, R5, 0x1, R2 ;  /* 0x0000000105057824 */ /* 0x020fc800078e0202 */
[----:B-1----:R-:W-:-:S05]  /*14c0*/  IMAD.WIDE R6, R5, 0x4, R6 ;  /* 0x0000000405067825 */ /* 0x002fca00078e0206 */
[----:B---3--:R4:W-:Y:S02]  /*14d0*/  STG.E desc[UR36][R6.64], R9 ;  /* 0x0000000906007986 */ /* 0x0089e4000c101924 */
.L_x_33:
[----:B------:R-:W-:Y:S06]  /*14e0*/  BAR.SYNC.DEFER_BLOCKING 0x0 ;  /* 0x0000000000007b1d */ /* 0x000fec0000010000 */
[----:B------:R-:W-:Y:S05]  /*14f0*/  EXIT ;  /* 0x000000000000794d */ /* 0x000fea0003800000 */
.L_x_34:
[----:B------:R-:W-:-:S00]  /*1500*/  BRA `(.L_x_34) ;  /* 0xfffffffc00fc7947 */ /* 0x000fc0000383ffff */
[----:B------:R-:W-:-:S00]  /*1510*/  NOP ;  /* 0x0000000000007918 */ /* 0x000fc00000000000 */
        /* <DEDUP_REMOVED lines=14> */
.L_x_85:


//--------------------- .text._Z17mergeSmallBatch_kPiS_S_S_S_ii --------------------------
	.section	.text._Z17mergeSmallBatch_kPiS_S_S_S_ii,"ax",@progbits
	.align	128
        .global         _Z17mergeSmallBatch_kPiS_S_S_S_ii
        .type           _Z17mergeSmallBatch_kPiS_S_S_S_ii,@function
        .size           _Z17mergeSmallBatch_kPiS_S_S_S_ii,(.L_x_86 - _Z17mergeSmallBatch_kPiS_S_S_S_ii)
        .other          _Z17mergeSmallBatch_kPiS_S_S_S_ii,@"STO_CUDA_ENTRY STV_DEFAULT"
_Z17mergeSmallBatch_kPiS_S_S_S_ii:
.text._Z17mergeSmallBatch_kPiS_S_S_S_ii:
[----:B------:R-:W0:Y:S01]  /*0000*/  LDC R1, c[0x0][0x37c] ;  /* 0x0000df00ff017b82 */ /* 0x000e220000000800 */
[----:B------:R-:W1:Y:S01]  /*0010*/  LDCU UR36, c[0x0][0x360] ;  /* 0x00006c00ff2477ac */ /* 0x000e620008000800 */
[----:B------:R-:W1:Y:S02]  /*0020*/  LDCU UR4, c[0x0][0x3ac] ;  /* 0x00007580ff0477ac */ /* 0x000e640008000800 */
[----:B-1----:R-:W-:-:S09]  /*0030*/  UISETP.GE.U32.AND UP0, UPT, UR36, UR4, UPT ;  /* 0x000000042400728c */ /* 0x002fd2000bf06070 */
[----:B------:R-:W-:Y:S05]  /*0040*/  BRA.U UP0, `(.L_x_35) ;  /* 0x0000000100407547 */ /* 0x000fea000b800000 */
        /* <DEDUP_REMOVED lines=11> */
[----:B------:R-:W-:Y:S01]  /*0100*/  IMAD.U32 R7, RZ, RZ, UR7 ;  /* 0x00000007ff077e24 */ /* 0x000fe2000f8e00ff */
[----:B-----5:R-:W-:Y:S01]  /*0110*/  MOV R10, UR8 ;  /* 0x00000008000a7c02 */ /* 0x020fe20008000f00 */
[----:B--2---:R-:W-:-:S07]  /*0120*/  IMAD.U32 R11, RZ, RZ, UR9 ;  /* 0x00000009ff0b7e24 */ /* 0x004fce000f8e00ff */
[----:B------:R-:W-:-:S07]  /*0130*/  LEPC R20, `(.L_x_35) ;  /* 0x000000001014794e */ /* 0x000fce0000000000 */
[----:B0--3--:R-:W-:Y:S05]  /*0140*/  CALL.ABS.NOINC R2 ;  /* 0x0000000002007343 */ /* 0x009fea0003c00000 */
.L_x_35:
[----:B------:R-:W1:Y:S01]  /*0150*/  LDC.64 R6, c[0x0][0x3a8] ;  /* 0x0000ea00ff067b82 */ /* 0x000e620000000a00 */
[----:B------:R-:W2:Y:S01]  /*0160*/  LDCU UR4, c[0x0][0x370] ;  /* 0x00006e00ff0477ac */ /* 0x000ea20008000800 */
[----:B-1----:R-:W1:Y:S01]  /*0170*/  I2F.U32.RP R0, R7 ;  /* 0x0000000700007306 */ /* 0x002e620000209000 */
[----:B------:R-:W-:-:S07]  /*0180*/  ISETP.NE.U32.AND P2, PT, R7, RZ, PT ;  /* 0x000000ff0700720c */ /* 0x000fce0003f45070 */
[----:B-1----:R-:W1:Y:S02]  /*0190*/  MUFU.RCP R0, R0 ;  /* 0x0000000000007308 */ /* 0x002e640000001000 */
[----:B-1----:R-:W-:-:S06]  /*01a0*/  IADD3 R2, PT, PT, R0, 0xffffffe, RZ ;  /* 0x0ffffffe00027810 */ /* 0x002fcc0007ffe0ff */
[----:B------:R1:W3:Y:S02]  /*01b0*/  F2I.FTZ.U32.TRUNC.NTZ R3, R2 ;  /* 0x0000000200037305 */ /* 0x0002e4000021f000 */
[----:B-1----:R-:W-:Y:S02]  /*01c0*/  IMAD.MOV.U32 R2, RZ, RZ, RZ ;  /* 0x000000ffff027224 */ /* 0x002fe400078e00ff */
[----:B---3--:R-:W-:-:S04]  /*01d0*/  IMAD.MOV R4, RZ, RZ, -R3 ;  /* 0x000000ffff047224 */ /* 0x008fc800078e0a03 */
[----:B------:R-:W-:-:S04]  /*01e0*/  IMAD R5, R4, R7, RZ ;  /* 0x0000000704057224 */ /* 0x000fc800078e02ff */
[----:B------:R-:W-:-:S06]  /*01f0*/  IMAD.HI.U32 R3, R3, R5, R2 ;  /* 0x0000000503037227 */ /* 0x000fcc00078e0002 */
[----:B------:R-:W-:-:S04]  /*0200*/  IMAD.HI.U32 R16, R3, UR36, RZ ;  /* 0x0000002403107c27 */ /* 0x000fc8000f8e00ff */
[----:B------:R-:W-:-:S04]  /*0210*/  IMAD.MOV R4, RZ, RZ, -R16 ;  /* 0x000000ffff047224 */ /* 0x000fc800078e0a10 */
[----:B------:R-:W-:-:S05]  /*0220*/  IMAD R4, R7, R4, UR36 ;  /* 0x0000002407047e24 */ /* 0x000fca000f8e0204 */
[----:B------:R-:W-:-:S13]  /*0230*/  ISETP.GE.U32.AND P0, PT, R4, R7, PT ;  /* 0x000000070400720c */ /* 0x000fda0003f06070 */
[----:B------:R-:W-:Y:S01]  /*0240*/  @P0 IMAD.IADD R4, R4, 0x1, -R7 ;  /* 0x0000000104040824 */ /* 0x000fe200078e0a07 */
[----:B------:R-:W-:-:S04]  /*0250*/  @P0 IADD3 R16, PT, PT, R16, 0x1, RZ ;  /* 0x0000000110100810 */ /* 0x000fc80007ffe0ff */
        /* <DEDUP_REMOVED lines=8> */
[----:B------:R-:W-:Y:S02]  /*02e0*/  HFMA2 R13, -RZ, RZ, 0, 0 ;  /* 0x00000000ff0d7431 */ /* 0x000fe400000001ff */
[----:B------:R-:W-:Y:S01]  /*02f0*/  IMAD.MOV.U32 R8, RZ, RZ, 0xe5 ;  /* 0x000000e5ff087424 */ /* 0x000fe200078e00ff */
[----:B------:R2:W3:Y:S01]  /*0300*/  LDC.64 R2, c[0x4][R0] ;  /* 0x0100000000027b82 */ /* 0x0004e20000000a00 */
[----:B------:R-:W4:Y:S01]  /*0310*/  LDCU.64 UR6, c[0x4][0x20] ;  /* 0x01000400ff0677ac */ /* 0x000f220008000a00 */
[----:B------:R-:W-:Y:S01]  /*0320*/  IMAD.MOV.U32 R12, RZ, RZ, 0x1 ;  /* 0x00000001ff0c7424 */ /* 0x000fe200078e00ff */
[----:B------:R-:W5:Y:S01]  /*0330*/  LDCU.64 UR8, c[0x4][0x10] ;  /* 0x01000200ff0877ac */ /* 0x000f620008000a00 */
[----:B-1----:R-:W-:Y:S02]  /*0340*/  IMAD.U32 R4, RZ, RZ, UR4 ;  /* 0x00000004ff047e24 */ /* 0x002fe4000f8e00ff */
[----:B------:R-:W-:-:S02]  /*0350*/  IMAD.U32 R5, RZ, RZ, UR5 ;  /* 0x00000005ff057e24 */ /* 0x000fc4000f8e00ff */
[----:B----4-:R-:W-:Y:S01]  /*0360*/  IMAD.U32 R6, RZ, RZ, UR6 ;  /* 0x00000006ff067e24 */ /* 0x010fe2000f8e00ff */
[----:B------:R-:W-:Y:S01]  /*0370*/  MOV R7, UR7 ;  /* 0x0000000700077c02 */ /* 0x000fe20008000f00 */
[----:B-----5:R-:W-:Y:S02]  /*0380*/  IMAD.U32 R10, RZ, RZ, UR8 ;  /* 0x00000008ff0a7e24 */ /* 0x020fe4000f8e00ff */
[----:B--2---:R-:W-:-:S07]  /*0390*/  IMAD.U32 R11, RZ, RZ, UR9 ;  /* 0x00000009ff0b7e24 */ /* 0x004fce000f8e00ff */
[----:B------:R-:W-:-:S07]  /*03a0*/  LEPC R20, `(.L_x_36) ;  /* 0x000000001014794e */ /* 0x000fce0000000000 */
[----:B0--3--:R-:W-:Y:S05]  /*03b0*/  CALL.ABS.NOINC R2 ;  /* 0x0000000002007343 */ /* 0x009fea0003c00000 */
.L_x_36:
[----:B------:R-:W1:Y:S01]  /*03c0*/  LDC.64 R2, c[0x0][0x3a8] ;  /* 0x0000ea00ff027b82 */ /* 0x000e620000000a00 */
[----:B------:R-:W2:Y:S07]  /*03d0*/  S2R R0, SR_TID.X ;  /* 0x0000000000007919 */ /* 0x000eae0000002100 */
[----:B------:R-:W3:Y:S01]  /*03e0*/  S2UR UR4, SR_CTAID.X ;  /* 0x00000000000479c3 */ /* 0x000ee20000002500 */
[----:B-1----:R-:W1:Y:S08]  /*03f0*/  I2F.U32.RP R6, R3 ;  /* 0x0000000300067306 */ /* 0x002e700000209000 */
[----:B-1----:R-:W1:Y:S02]  /*0400*/  MUFU.RCP R6, R6 ;  /* 0x0000000600067308 */ /* 0x002e640000001000 */
[----:B-1----:R-:W-:-:S06]  /*0410*/  VIADD R5, R6, 0xffffffe ;  /* 0x0ffffffe06057836 */ /* 0x002fcc0000000000 */
[----:B------:R-:W1:Y:S02]  /*0420*/  F2I.FTZ.U32.TRUNC.NTZ R5, R5 ;  /* 0x0000000500057305 */ /* 0x000e64000021f000 */
[----:B-1----:R-:W-:-:S04]  /*0430*/  IMAD.MOV R4, RZ, RZ, -R5 ;  /* 0x000000ffff047224 */ /* 0x002fc800078e0a05 */
[----:B------:R-:W-:Y:S02]  /*0440*/  IMAD R7, R4, R3, RZ ;  /* 0x0000000304077224 */ /* 0x000fe400078e02ff */
[----:B------:R-:W-:-:S04]  /*0450*/  IMAD.MOV.U32 R4, RZ, RZ, RZ ;  /* 0x000000ffff047224 */ /* 0x000fc800078e00ff */
[----:B------:R-:W-:-:S06]  /*0460*/  IMAD.HI.U32 R7, R5, R7, R4 ;  /* 0x0000000705077227 */ /* 0x000fcc00078e0004 */
[----:B--2---:R-:W-:-:S04]  /*0470*/  IMAD.HI.U32 R7, R7, R0, RZ ;  /* 0x0000000007077227 */ /* 0x004fc800078e00ff */
[----:B------:R-:W-:-:S04]  /*0480*/  IMAD.MOV R4, RZ, RZ, -R7 ;  /* 0x000000ffff047224 */ /* 0x000fc800078e0a07 */
[----:B------:R-:W-:Y:S01]  /*0490*/  IMAD R4, R3, R4, R0 ;  /* 0x0000000403047224 */ /* 0x000fe200078e0200 */
[----:B------:R-:W-:-:S04]  /*04a0*/  LOP3.LUT R0, RZ, R3, RZ, 0x33, !PT ;  /* 0x00000003ff007212 */ /* 0x000fc800078e33ff */
[----:B------:R-:W-:-:S13]  /*04b0*/  ISETP.GE.U32.AND P1, PT, R4, R3, PT ;  /* 0x000000030400720c */ /* 0x000fda0003f26070 */
[-C--:B------:R-:W-:Y:S01]  /*04c0*/  @P1 IADD3 R4, PT, PT, R4, -R3.reuse, RZ ;  /* 0x8000000304041210 */ /* 0x080fe20007ffe0ff */
[----:B------:R-:W-:Y:S01]  /*04d0*/  @P1 VIADD R7, R7, 0x1 ;  /* 0x0000000107071836 */ /* 0x000fe20000000000 */
[----:B------:R-:W-:Y:S02]  /*04e0*/  ISETP.NE.U32.AND P1, PT, R3, RZ, PT ;  /* 0x000000ff0300720c */ /* 0x000fe40003f25070 */
[----:B------:R-:W-:-:S13]  /*04f0*/  ISETP.GE.U32.AND P0, PT, R4, R3, PT ;  /* 0x000000030400720c */ /* 0x000fda0003f06070 */
[----:B------:R-:W-:-:S05]  /*0500*/  @P0 VIADD R7, R7, 0x1 ;  /* 0x0000000107070836 */ /* 0x000fca0000000000 */
[----:B------:R-:W-:-:S05]  /*0510*/  SEL R7, R0, R7, !P1 ;  /* 0x0000000700077207 */ /* 0x000fca0004800000 */
[----:B---3--:R-:W-:-:S05]  /*0520*/  IMAD R5, R16, UR4, R7 ;  /* 0x0000000410057c24 */ /* 0x008fca000f8e0207 */
[----:B------:R-:W-:-:S13]  /*0530*/  ISETP.GE.U32.AND P2, PT, R5, R2, PT ;  /* 0x000000020500720c */ /* 0x000fda0003f46070 */
[----:B------:R-:W-:Y:S05]  /*0540*/  @!P2 BRA `(.L_x_37) ;  /* 0x000000000024a947 */ /* 0x000fea0003800000 */
[----:B------:R-:W-:Y:S01]  /*0550*/  MOV R0, 0x58 ;  /* 0x0000005800007802 */ /* 0x000fe20000000f00 */
[----:B------:R-:W1:Y:S01]  /*0560*/  LDCU.64 UR4, c[0x4][0x50] ;  /* 0x01000a00ff0477ac */ /* 0x000e620008000a00 */
[----:B------:R-:W-:Y:S02]  /*0570*/  CS2R R6, SRZ ;  /* 0x0000000000067805 */ /* 0x000fe4000001ff00 */
[----:B------:R2:W3:Y:S01]  /*0580*/  LDC.64 R2, c[0x4][R0] ;  /* 0x0100000000027b82 */ /* 0x0004e20000000a00 */
[----:B-1----:R-:W-:Y:S02]  /*0590*/  IMAD.U32 R4, RZ, RZ, UR4 ;  /* 0x00000004ff047e24 */ /* 0x002fe4000f8e00ff */
[----:B--2---:R-:W-:-:S07]  /*05a0*/  IMAD.U32 R5, RZ, RZ, UR5 ;  /* 0x00000005ff057e24 */ /* 0x004fce000f8e00ff */
[----:B------:R-:W-:-:S07]  /*05b0*/  LEPC R20, `(.L_x_38) ;  /* 0x000000001014794e */ /* 0x000fce0000000000 */
[----:B0--3--:R-:W-:Y:S05]  /*05c0*/  CALL.ABS.NOINC R2 ;  /* 0x0000000002007343 */ /* 0x009fea0003c00000 */
.L_x_38:
[----:B------:R-:W-:Y:S05]  /*05d0*/  EXIT ;  /* 0x000000000000794d */ /* 0x000fea0003800000 */
.L_x_37:
[----:B------:R-:W-:-:S13]  /*05e0*/  ISETP.GE.U32.AND P2, PT, R7, R16, PT ;  /* 0x000000100700720c */ /* 0x000fda0003f46070 */
[----:B------:R-:W-:Y:S05]  /*05f0*/  @P2 EXIT ;  /* 0x000000000000294d */ /* 0x000fea0003800000 */
[----:B------:R-:W1:Y:S08]  /*0600*/  LDC.64 R16, c[0x0][0x358] ;  /* 0x0000d600ff107b82 */ /* 0x000e700000000a00 */
[----:B------:R-:W2:Y:S01]  /*0610*/  LDC.64 R12, c[0x0][0x398] ;  /* 0x0000e600ff0c7b82 */ /* 0x000ea20000000a00 */
[----:B-1----:R-:W-:Y:S02]  /*0620*/  R2UR UR4, R16 ;  /* 0x00000000100472ca */ /* 0x002fe400000e0000 */
[----:B------:R-:W-:-:S02]  /*0630*/  R2UR UR5, R17 ;  /* 0x00000000110572ca */ /* 0x000fc400000e0000 */
[----:B------:R-:W-:Y:S02]  /*0640*/  R2UR UR6, R16 ;  /* 0x00000000100672ca */ /* 0x000fe400000e0000 */
[----:B------:R-:W-:Y:S01]  /*0650*/  R2UR UR7, R17 ;  /* 0x00000000110772ca */ /* 0x000fe200000e0000 */
[----:B--2---:R-:W-:-:S08]  /*0660*/  IMAD.WIDE R12, R5, 0x4, R12 ;  /* 0x00000004050c7825 */ /* 0x004fd000078e020c */
[----:B------:R-:W2:Y:S04]  /*0670*/  LDG.E R11, desc[UR4][R12.64+0x4] ;  /* 0x000004040c0b7981 */ /* 0x000ea8000c1e1900 */
[----:B------:R-:W2:Y:S01]  /*0680*/  LDG.E R2, desc[UR6][R12.64] ;  /* 0x000000060c027981 */ /* 0x000ea2000c1e1900 */
[----:B------:R-:W-:-:S04]  /*0690*/  IADD3 R9, PT, PT, R4, -R3, RZ ;  /* 0x8000000304097210 */ /* 0x000fc80007ffe0ff */
[----:B------:R-:W-:Y:S02]  /*06a0*/  @P1 SEL R0, R9, R4, P0 ;  /* 0x0000000409001207 */ /* 0x000fe40000000000 */
[----:B------:R-:W1:Y:S02]  /*06b0*/  LDC.64 R8, c[0x0][0x3a0] ;  /* 0x0000e800ff087b82 */ /* 0x000e640000000a00 */
[----:B-1----:R-:W-:-:S05]  /*06c0*/  IMAD.WIDE R8, R5, 0x4, R8 ;  /* 0x0000000405087825 */ /* 0x002fca00078e0208 */
[----:B------:R-:W3:Y:S01]  /*06d0*/  LDG.E R19, desc[UR4][R8.64] ;  /* 0x0000000408137981 */ /* 0x000ee2000c1e1900 */
[----:B--2---:R-:W-:-:S05]  /*06e0*/  IMAD.IADD R11, R11, 0x1, -R2 ;  /* 0x000000010b0b7824 */ /* 0x004fca00078e0a02 */
[----:B------:R-:W-:-:S13]  /*06f0*/  ISETP.GE.AND P0, PT, R0, R11, PT ;  /* 0x0000000b0000720c */ /* 0x000fda0003f06270 */
[----:B------:R-:W1:Y:S01]  /*0700*/  @!P0 LDC.64 R14, c[0x0][0x380] ;  /* 0x0000e000ff0e8b82 */ /* 0x000e620000000a00 */
[----:B------:R-:W-:Y:S02]  /*0710*/  @!P0 R2UR UR6, R16 ;  /* 0x00000000100682ca */ /* 0x000fe400000e0000 */
[----:B------:R-:W-:Y:S01]  /*0720*/  @!P0 R2UR UR7, R17 ;  /* 0x00000000110782ca */ /* 0x000fe200000e0000 */
[----:B------:R-:W-:-:S04]  /*0730*/  @!P0 IMAD.IADD R13, R0, 0x1, R2 ;  /* 0x00000001000d8824 */ /* 0x000fc800078e0202 */
[----:B-1----:R-:W-:Y:S02]  /*0740*/  @!P0 IMAD.WIDE R12, R13, 0x4, R14 ;  /* 0x000000040d0c8825 */ /* 0x002fe400078e020e */
[----:B------:R-:W1:Y:S06]  /*0750*/  @P0 LDC.64 R14, c[0x0][0x388] ;  /* 0x0000e200ff0e0b82 */ /* 0x000e6c0000000a00 */
[----:B------:R2:W4:Y:S01]  /*0760*/  @!P0 LDG.E R4, desc[UR6][R12.64] ;  /* 0x000000060c048981 */ /* 0x000522000c1e1900 */
[----:B------:R-:W-:Y:S02]  /*0770*/  @P0 R2UR UR4, R16 ;  /* 0x00000000100402ca */ /* 0x000fe400000e0000 */
[----:B------:R-:W-:-:S02]  /*0780*/  @P0 R2UR UR5, R17 ;  /* 0x00000000110502ca */ /* 0x000fc400000e0000 */
[----:B---3--:R-:W-:-:S05]  /*0790*/  @P0 IADD3 R21, PT, PT, R19, R0, -R11 ;  /* 0x0000000013150210 */ /* 0x008fca0007ffe80b */
[----:B-1----:R-:W-:-:S06]  /*07a0*/  @P0 IMAD.WIDE R14, R21, 0x4, R14 ;  /* 0x00000004150e0825 */ /* 0x002fcc00078e020e */
[----:B------:R-:W4:Y:S01]  /*07b0*/  @P0 LDG.E R4, desc[UR4][R14.64] ;  /* 0x000000040e040981 */ /* 0x000f22000c1e1900 */
[----:B------:R-:W-:Y:S02]  /*07c0*/  R2UR UR4, R16 ;  /* 0x00000000100472ca */ /* 0x000fe400000e0000 */
[----:B------:R-:W-:-:S13]  /*07d0*/  R2UR UR5, R17 ;  /* 0x00000000110572ca */ /* 0x000fda00000e0000 */
[----:B------:R1:W3:Y:S01]  /*07e0*/  LDG.E R2, desc[UR4][R8.64+0x4] ;  /* 0x0000040408027981 */ /* 0x0002e2000c1e1900 */
[----:B------:R-:W5:Y:S01]  /*07f0*/  S2UR UR5, SR_CgaCtaId ;  /* 0x00000000000579c3 */ /* 0x000f620000008800 */
[----:B------:R-:W-:Y:S01]  /*0800*/  UMOV UR4, 0x400 ;  /* 0x0000040000047882 */ /* 0x000fe20000000000 */
[----:B------:R-:W-:Y:S01]  /*0810*/  IMAD R3, R7, R3, RZ ;  /* 0x0000000307037224 */ /* 0x000fe200078e02ff */
[----:B-----5:R-:W-:-:S06]  /*0820*/  ULEA UR4, UR5, UR4, 0x18 ;  /* 0x0000000405047291 */ /* 0x020fcc000f8ec0ff */
[----:B------:R-:W-:-:S05]  /*0830*/  LEA R3, R3, UR4, 0x3 ;  /* 0x0000000403037c11 */ /* 0x000fca000f8e18ff */
[C---:B--2---:R-:W-:Y:S01]  /*0840*/  IMAD R13, R0.reuse, 0x4, R3 ;  /* 0x00000004000d7824 */ /* 0x044fe200078e0203 */
[----:B------:R-:W-:Y:S05]  /*0850*/  WARPSYNC.ALL ;  /* 0x0000000000007948 */ /* 0x000fea0003800000 */
[C---:B------:R-:W-:Y:S01]  /*0860*/  IMAD.IADD R6, R0.reuse, 0x1, -R11 ;  /* 0x0000000100067824 */ /* 0x040fe200078e0a0b */
[-C--:B------:R-:W-:Y:S01]  /*0870*/  ISETP.GT.AND P0, PT, R0, R11.reuse, PT ;  /* 0x0000000b0000720c */ /* 0x080fe20003f04270 */
[----:B------:R-:W-:Y:S03]  /*0880*/  BSSY.RECONVERGENT B1, `(.L_x_39) ;  /* 0x000002b000017945 */ /* 0x000fe60003800200 */
[----:B------:R-:W-:Y:S01]  /*0890*/  SEL R6, R6, RZ, P0 ;  /* 0x000000ff06067207 */ /* 0x000fe20000000000 */
[----:B------:R-:W-:Y:S01]  /*08a0*/  IMAD R7, R11, 0x4, R3 ;  /* 0x000000040b077824 */ /* 0x000fe200078e0203 */
[----:B-1----:R-:W-:-:S03]  /*08b0*/  VIMNMX R8, PT, PT, R0, R11, PT ;  /* 0x0000000b00087248 */ /* 0x002fc60003fe0100 */
[----:B------:R-:W-:Y:S01]  /*08c0*/  IMAD.MOV.U32 R9, RZ, RZ, R6 ;  /* 0x000000ffff097224 */ /* 0x000fe200078e0006 */
[----:B----4-:R1:W-:Y:S01]  /*08d0*/  STS [R13], R4 ;  /* 0x000000040d007388 */ /* 0x0103e20000000800 */
[----:B---3--:R-:W-:Y:S01]  /*08e0*/  IADD3 R2, PT, PT, R2, -R19, RZ ;  /* 0x8000001302027210 */ /* 0x008fe20007ffe0ff */
[----:B-1----:R-:W-:Y:S06]  /*08f0*/  BAR.SYNC.DEFER_BLOCKING 0x0 ;  /* 0x0000000000007b1d */ /* 0x002fec0000010000 */
.L_x_46:
[----:B------:R-:W-:Y:S01]  /*0900*/  BSSY.RECONVERGENT B2, `(.L_x_40) ;  /* 0x0000019000027945 */ /* 0x000fe20003800200 */
.L_x_44:
        /* <DEDUP_REMOVED lines=10> */
[C---:B------:R-:W-:Y:S01]  /*09b0*/  ISETP.NE.AND P0, PT, R15.reuse, RZ, PT ;  /* 0x000000ff0f00720c */ /* 0x040fe20003f05270 */
[C---:B------:R-:W-:Y:S02]  /*09c0*/  IMAD R12, R10.reuse, 0x4, R3 ;  /* 0x000000040a0c7824 */ /* 0x040fe400078e0203 */
[----:B------:R-:W-:Y:S01]  /*09d0*/  IMAD R14, R15, 0x4, R7 ;  /* 0x000000040f0e7824 */ /* 0x000fe200078e0207 */
[----:B------:R-:W-:-:S13]  /*09e0*/  ISETP.EQ.OR P0, PT, R10, R11, !P0 ;  /* 0x0000000b0a00720c */ /* 0x000fda0004702670 */
[----:B------:R-:W-:Y:S05]  /*09f0*/  @P0 BREAK.RELIABLE B0 ;  /* 0x0000000000000942 */ /* 0x000fea0003800100 */
[----:B------:R-:W-:Y:S05]  /*0a00*/  @P0 BRA `(.L_x_43) ;  /* 0x0000000000200947 */ /* 0x000fea0003800000 */
[----:B------:R-:W-:Y:S04]  /*0a10*/  LDS R4, [R12] ;  /* 0x000000000c047984 */ /* 0x000fe80000000800 */
[----:B------:R-:W1:Y:S02]  /*0a20*/  LDS R13, [R14+-0x4] ;  /* 0xfffffc000e0d7984 */ /* 0x000e640000000800 */
[----:B-1----:R-:W-:-:S13]  /*0a30*/  ISETP.GT.AND P0, PT, R4, R13, PT ;  /* 0x0000000d0400720c */ /* 0x002fda0003f04270 */
[----:B------:R-:W-:Y:S05]  /*0a40*/  @P0 BREAK.RELIABLE B0 ;  /* 0x0000000000000942 */ /* 0x000fea0003800100 */
[----:B------:R-:W-:Y:S05]  /*0a50*/  @P0 BRA `(.L_x_43) ;  /* 0x00000000000c0947 */ /* 0x000fea0003800000 */
.L_x_42:
[----:B------:R-:W-:Y:S05]  /*0a60*/  BSYNC.RELIABLE B0 ;  /* 0x0000000000007941 */ /* 0x000fea0003800100 */
.L_x_41:
[----:B------:R-:W-:Y:S01]  /*0a70*/  IADD3 R9, PT, PT, R10, 0x1, RZ ;  /* 0x000000010a097810 */ /* 0x000fe20007ffe0ff */
[----:B------:R-:W-:Y:S06]  /*0a80*/  BRA `(.L_x_44) ;  /* 0xfffffffc00a07947 */ /* 0x000fec000383ffff */
.L_x_43:
[----:B------:R-:W-:Y:S05]  /*0a90*/  BSYNC.RECONVERGENT B2 ;  /* 0x0000000000027941 */ /* 0x000fea0003800200 */
.L_x_40:
        /* <DEDUP_REMOVED lines=9> */
.L_x_45:
[----:B------:R-:W-:Y:S05]  /*0b30*/  BSYNC.RECONVERGENT B1 ;  /* 0x0000000000017941 */ /* 0x000fea0003800200 */
.L_x_39:
[----:B------:R-:W-:Y:S05]  /*0b40*/  WARPSYNC.ALL ;  /* 0x0000000000007948 */ /* 0x000fea0003800000 */
[----:B------:R-:W-:Y:S01]  /*0b50*/  ISETP.GE.AND P0, PT, R10, R11, PT ;  /* 0x0000000b0a00720c */ /* 0x000fe20003f06270 */
[----:B------:R-:W-:Y:S04]  /*0b60*/  BSSY.RECONVERGENT B1, `(.L_x_47) ;  /* 0x0000015000017945 */ /* 0x000fe80003800200 */
[----:B------:R-:W-:Y:S01]  /*0b70*/  BSSY.RELIABLE B2, `(.L_x_48) ;  /* 0x0000010000027945 */ /* 0x000fe20003800100 */
[----:B------:R-:W-:-:S07]  /*0b80*/  IMAD R7, R2, 0x4, R7 ;  /* 0x0000000402077824 */ /* 0x000fce00078e0207 */
[----:B------:R1:W2:Y:S01]  /*0b90*/  @P0 LDS R3, [R14] ;  /* 0x000000000e030984 */ /* 0x0002a20000000800 */
[----:B------:R-:W-:Y:S05]  /*0ba0*/  @P0 BRA `(.L_x_49) ;  /* 0x0000000000300947 */ /* 0x000fea0003800000 */
[----:B------:R-:W-:-:S13]  /*0bb0*/  ISETP.NE.AND P0, PT, R15, R2, PT ;  /* 0x000000020f00720c */ /* 0x000fda0003f05270 */
[----:B------:R3:W4:Y:S01]  /*0bc0*/  @!P0 LDS R9, [R12] ;  /* 0x000000000c098984 */ /* 0x0007220000000800 */
[----:B------:R-:W-:Y:S05]  /*0bd0*/  @!P0 BREAK.RELIABLE B2 ;  /* 0x0000000000028942 */ /* 0x000fea0003800100 */
[----:B------:R-:W-:Y:S05]  /*0be0*/  @!P0 BRA `(.L_x_50) ;  /* 0x0000000000148947 */ /* 0x000fea0003800000 */
[----:B----4-:R-:W-:Y:S04]  /*0bf0*/  LDS R9, [R12] ;  /* 0x000000000c097984 */ /* 0x010fe80000000800 */
[----:B--2---:R-:W2:Y:S02]  /*0c00*/  LDS R3, [R14] ;  /* 0x000000000e037984 */ /* 0x004ea40000000800 */
[----:B--2---:R-:W-:-:S13]  /*0c10*/  ISETP.GT.AND P0, PT, R9, R3, PT ;  /* 0x000000030900720c */ /* 0x004fda0003f04270 */
[----:B------:R-:W-:Y:S05]  /*0c20*/  @!P0 BREAK.RELIABLE B2 ;  /* 0x0000000000028942 */ /* 0x000fea0003800100 */
[----:B------:R-:W-:Y:S05]  /*0c30*/  @P0 BRA `(.L_x_49) ;  /* 0x00000000000c0947 */ /* 0x000fea0003800000 */
.L_x_50:
[----:B------:R-:W-:-:S05]  /*0c40*/  LEA R2, R0, R7, 0x2 ;  /* 0x0000000700027211 */ /* 0x000fca00078e10ff */
[----:B----4-:R4:W-:Y:S01]  /*0c50*/  STS [R2], R9 ;  /* 0x0000000902007388 */ /* 0x0109e20000000800 */
[----:B------:R-:W-:Y:S05]  /*0c60*/  BRA `(.L_x_51) ;  /* 0x0000000000107947 */ /* 0x000fea0003800000 */
.L_x_49:
[----:B------:R-:W-:Y:S05]  /*0c70*/  BSYNC.RELIABLE B2 ;  /* 0x0000000000027941 */ /* 0x000fea0003800100 */
.L_x_48:
[----:B------:R-:W-:Y:S02]  /*0c80*/  IMAD R2, R0, 0x4, R7 ;  /* 0x0000000400027824 */ /* 0x000fe400078e0207 */
[----:B--2---:R-:W-:-:S03]  /*0c90*/  IMAD.MOV.U32 R9, RZ, RZ, R3 ;  /* 0x000000ffff097224 */ /* 0x004fc600078e0003 */
[----:B------:R2:W-:Y:S04]  /*0ca0*/  STS [R2], R3 ;  /* 0x0000000302007388 */ /* 0x0005e80000000800 */
.L_x_51:
[----:B------:R-:W-:Y:S05]  /*0cb0*/  BSYNC.RECONVERGENT B1 ;  /* 0x0000000000017941 */ /* 0x000fea0003800200 */
.L_x_47:
[----:B------:R-:W-:Y:S05]  /*0cc0*/  WARPSYNC.ALL ;  /* 0x0000000000007948 */ /* 0x000fea0003800000 */
[----:B--2-4-:R-:W2:Y:S01]  /*0cd0*/  LDC.64 R2, c[0x0][0x390] ;  /* 0x0000e400ff027b82 */ /* 0x014ea20000000a00 */
[----:B------:R-:W4:Y:S01]  /*0ce0*/  LDCU UR4, c[0x0][0x3ac] ;  /* 0x00007580ff0477ac */ /* 0x000f220008000800 */
[----:B------:R-:W-:Y:S02]  /*0cf0*/  R2UR UR6, R16 ;  /* 0x00000000100672ca */ /* 0x000fe400000e0000 */
[----:B------:R-:W-:Y:S01]  /*0d00*/  R2UR UR7, R17 ;  /* 0x00000000110772ca */ /* 0x000fe200000e0000 */
[----:B----4-:R-:W-:-:S04]  /*0d10*/  IMAD R5, R5, UR4, R0 ;  /* 0x0000000405057c24 */ /* 0x010fc8000f8e0200 */
[----:B--2---:R-:W-:-:S08]  /*0d20*/  IMAD.WIDE R2, R5, 0x4, R2 ;  /* 0x0000000405027825 */ /* 0x004fd000078e0202 */
[----:B------:R-:W-:Y:S01]  /*0d30*/  STG.E desc[UR6][R2.64], R9 ;  /* 0x0000000902007986 */ /* 0x000fe2000c101906 */
[----:B------:R-:W-:Y:S06]  /*0d40*/  BAR.SYNC.DEFER_BLOCKING 0x0 ;  /* 0x0000000000007b1d */ /* 0x000fec0000010000 */
[----:B------:R-:W-:Y:S05]  /*0d50*/  EXIT ;  /* 0x000000000000794d */ /* 0x000fea0003800000 */
.L_x_52:
        /* <DEDUP_REMOVED lines=10> */
.L_x_86:


//--------------------- .text._Z12mergeLarge_kPiS_S_iS_ --------------------------
	.section	.text._Z12mergeLarge_kPiS_S_iS_,"ax",@progbits
	.align	128
        .global         _Z12mergeLarge_kPiS_S_iS_
        .type           _Z12mergeLarge_kPiS_S_iS_,@function
        .size           _Z12mergeLarge_kPiS_S_iS_,(.L_x_87 - _Z12mergeLarge_kPiS_S_iS_)
        .other          _Z12mergeLarge_kPiS_S_iS_,@"STO_CUDA_ENTRY STV_DEFAULT"
_Z12mergeLarge_kPiS_S_iS_:
.text._Z12mergeLarge_kPiS_S_iS_:
[----:B------:R-:W-:Y:S01]  /*0000*/  LDC R1, c[0x0][0x37c] ;  /* 0x0000df00ff017b82 */ /* 0x000fe20000000800 */
[----:B------:R-:W0:Y:S01]  /*0010*/  S2R R12, SR_TID.X ;  /* 0x00000000000c7919 */ /* 0x000e220000002100 */
[----:B------:R-:W0:Y:S02]  /*0020*/  LDCU UR4, c[0x0][0x398] ;  /* 0x00007300ff0477ac */ /* 0x000e240008000800 */
[----:B0-----:R-:W-:-:S13]  /*0030*/  ISETP.GE.U32.AND P0, PT, R12, UR4, PT ;  /* 0x000000040c007c0c */ /* 0x001fda000bf06070 */
[----:B------:R-:W-:Y:S05]  /*0040*/  @P0 EXIT ;  /* 0x000000000000094d */ /* 0x000fea0003800000 */
[----:B------:R-:W0:Y:S01]  /*0050*/  S2R R3, SR_CTAID.X ;  /* 0x0000000000037919 */ /* 0x000e220000002500 */
[----:B------:R-:W1:Y:S01]  /*0060*/  LDC.64 R6, c[0x0][0x3a0] ;  /* 0x0000e800ff067b82 */ /* 0x000e620000000a00 */
[----:B------:R-:W2:Y:S01]  /*0070*/  LDCU.64 UR4, c[0x0][0x358] ;  /* 0x00006b00ff0477ac */ /* 0x000ea20008000a00 */
[----:B0-----:R-:W-:-:S04]  /*0080*/  IMAD.SHL.U32 R3, R3, 0x2, RZ ;  /* 0x0000000203037824 */ /* 0x001fc800078e00ff */
[----:B-1----:R-:W-:-:S05]  /*0090*/  IMAD.WIDE.U32 R6, R3, 0x4, R6 ;  /* 0x0000000403067825 */ /* 0x002fca00078e0006 */
[----:B--2---:R-:W2:Y:S04]  /*00a0*/  LDG.E R0, desc[UR4][R6.64] ;  /* 0x0000000406007981 */ /* 0x004ea8000c1e1900 */
[----:B------:R-:W2:Y:S04]  /*00b0*/  LDG.E R5, desc[UR4][R6.64+0x8] ;  /* 0x0000080406057981 */ /* 0x000ea8000c1e1900 */
[----:B------:R-:W3:Y:S04]  /*00c0*/  LDG.E R3, desc[UR4][R6.64+0x4] ;  /* 0x0000040406037981 */ /* 0x000ee8000c1e1900 */
[----:B------:R-:W3:Y:S01]  /*00d0*/  LDG.E R4, desc[UR4][R6.64+0xc] ;  /* 0x00000c0406047981 */ /* 0x000ee2000c1e1900 */
[----:B--2---:R-:W-:-:S02]  /*00e0*/  IMAD.IADD R2, R5, 0x1, -R0 ;  /* 0x0000000105027824 */ /* 0x004fc400078e0a00 */
[----:B---3--:R-:W-:-:S04]  /*00f0*/  IMAD.IADD R5, R4, 0x1, -R3 ;  /* 0x0000000104057824 */ /* 0x008fc800078e0a03 */
[----:B------:R-:W-:-:S04]  /*0100*/  IMAD.IADD R11, R5, 0x1, R2 ;  /* 0x00000001050b7824 */ /* 0x000fc800078e0202 */
[----:B------:R-:W0:Y:S08]  /*0110*/  I2F.U32.RP R10, R11 ;  /* 0x0000000b000a7306 */ /* 0x000e300000209000 */
[----:B0-----:R-:W0:Y:S01]  /*0120*/  MUFU.RCP R10, R10 ;  /* 0x0000000a000a7308 */ /* 0x001e220000001000 */
[----:B------:R-:W-:Y:S01]  /*0130*/  IADD3 R13, PT, PT, RZ, -R11, RZ ;  /* 0x8000000bff0d7210 */ /* 0x000fe20007ffe0ff */
[----:B0-----:R-:W-:-:S06]  /*0140*/  VIADD R8, R10, 0xffffffe ;  /* 0x0ffffffe0a087836 */ /* 0x001fcc0000000000 */
[----:B------:R0:W1:Y:S02]  /*0150*/  F2I.FTZ.U32.TRUNC.NTZ R9, R8 ;  /* 0x0000000800097305 */ /* 0x000064000021f000 */
[----:B0-----:R-:W-:Y:S02]  /*0160*/  IMAD.MOV.U32 R8, RZ, RZ, RZ ;  /* 0x000000ffff087224 */ /* 0x001fe400078e00ff */
[----:B-1----:R-:W-:-:S04]  /*0170*/  IMAD R13, R13, R9, RZ ;  /* 0x000000090d0d7224 */ /* 0x002fc800078e02ff */
[----:B------:R-:W-:-:S06]  /*0180*/  IMAD.HI.U32 R9, R9, R13, R8 ;  /* 0x0000000d09097227 */ /* 0x000fcc00078e0008 */
[----:B------:R-:W-:-:S04]  /*0190*/  IMAD.HI.U32 R9, R9, R12, RZ ;  /* 0x0000000c09097227 */ /* 0x000fc800078e00ff */
[----:B------:R-:W-:-:S04]  /*01a0*/  IMAD.MOV R9, RZ, RZ, -R9 ;  /* 0x000000ffff097224 */ /* 0x000fc800078e0a09 */
[----:B------:R-:W-:-:S05]  /*01b0*/  IMAD R4, R11, R9, R12 ;  /* 0x000000090b047224 */ /* 0x000fca00078e020c */
[----:B------:R-:W-:Y:S02]  /*01c0*/  ISETP.GE.U32.AND P0, PT, R4, R11, PT ;  /* 0x0000000b0400720c */ /* 0x000fe40003f06070 */
[----:B------:R-:W-:-:S11]  /*01d0*/  ISETP.NE.U32.AND P1, PT, R11, RZ, PT ;  /* 0x000000ff0b00720c */ /* 0x000fd60003f25070 */
[----:B------:R-:W-:-:S05]  /*01e0*/  @P0 IMAD.IADD R4, R4, 0x1, -R11 ;  /* 0x0000000104040824 */ /* 0x000fca00078e0a0b */
[----:B------:R-:W-:-:S13]  /*01f0*/  ISETP.GE.U32.AND P0, PT, R4, R11, PT ;  /* 0x0000000b0400720c */ /* 0x000fda0003f06070 */
[----:B------:R-:W-:Y:S01]  /*0200*/  @P0 IMAD.IADD R4, R4, 0x1, -R11 ;  /* 0x0000000104040824 */ /* 0x000fe200078e0a0b */
[----:B------:R-:W-:-:S04]  /*0210*/  @!P1 LOP3.LUT R4, RZ, R11, RZ, 0x33, !PT ;  /* 0x0000000bff049212 */ /* 0x000fc800078e33ff */
[----:B------:R-:W-:-:S13]  /*0220*/  ISETP.GE.AND P0, PT, R4, R5, PT ;  /* 0x000000050400720c */ /* 0x000fda0003f06270 */
[----:B------:R-:W0:Y:S01]  /*0230*/  @!P0 LDC.64 R6, c[0x0][0x380] ;  /* 0x0000e000ff068b82 */ /* 0x000e220000000a00 */
[----:B------:R-:W-:-:S05]  /*0240*/  @!P0 IADD3 R9, PT, PT, R3, R4, RZ ;  /* 0x0000000403098210 */ /* 0x000fca0007ffe0ff */
[----:B0-----:R-:W-:Y:S02]  /*0250*/  @!P0 IMAD.WIDE R6, R9, 0x4, R6 ;  /* 0x0000000409068825 */ /* 0x001fe400078e0206 */
[----:B------:R-:W0:Y:S03]  /*0260*/  @P0 LDC.64 R8, c[0x0][0x388] ;  /* 0x0000e200ff080b82 */ /* 0x000e260000000a00 */
[----:B------:R1:W2:Y:S01]  /*0270*/  @!P0 LDG.E R10, desc[UR4][R6.64] ;  /* 0x00000004060a8981 */ /* 0x0002a2000c1e1900 */
[----:B------:R-:W-:-:S05]  /*0280*/  @P0 IADD3 R11, PT, PT, R4, R0, -R5 ;  /* 0x00000000040b0210 */ /* 0x000fca0007ffe805 */
[----:B0-----:R-:W-:Y:S01]  /*0290*/  @P0 IMAD.WIDE R8, R11, 0x4, R8 ;  /* 0x000000040b080825 */ /* 0x001fe200078e0208 */
[----:B------:R-:W0:Y:S04]  /*02a0*/  S2R R12, SR_CgaCtaId ;  /* 0x00000000000c7919 */ /* 0x000e280000008800 */
[----:B------:R3:W2:Y:S01]  /*02b0*/  @P0 LDG.E R10, desc[UR4][R8.64] ;  /* 0x00000004080a0981 */ /* 0x0006a2000c1e1900 */
[----:B------:R-:W-:-:S04]  /*02c0*/  MOV R11, 0x400 ;  /* 0x00000400000b7802 */ /* 0x000fc80000000f00 */
[----:B0-----:R-:W-:-:S05]  /*02d0*/  LEA R11, R12, R11, 0x18 ;  /* 0x0000000b0c0b7211 */ /* 0x001fca00078ec0ff */
[C---:B------:R-:W-:Y:S01]  /*02e0*/  IMAD R13, R4.reuse, 0x4, R11 ;  /* 0x00000004040d7824 */ /* 0x040fe200078e020b */
[C---:B------:R-:W-:Y:S01]  /*02f0*/  ISETP.GT.AND P0, PT, R4.reuse, R5, PT ;  /* 0x000000050400720c */ /* 0x040fe20003f04270 */
[----:B-1----:R-:W-:Y:S01]  /*0300*/  IMAD.IADD R6, R4, 0x1, -R5 ;  /* 0x0000000104067824 */ /* 0x002fe200078e0a05 */
[----:B------:R-:W-:Y:S04]  /*0310*/  BSSY.RECONVERGENT B1, `(.L_x_53) ;  /* 0x000002a000017945 */ /* 0x000fe80003800200 */
[----:B------:R-:W-:Y:S01]  /*0320*/  SEL R6, R6, RZ, P0 ;  /* 0x000000ff06067207 */ /* 0x000fe20000000000 */
[C---:B------:R-:W-:Y:S01]  /*0330*/  IMAD R7, R5.reuse, 0x4, R11 ;  /* 0x0000000405077824 */ /* 0x040fe200078e020b */
[----:B---3--:R-:W-:-:S03]  /*0340*/  VIMNMX R8, PT, PT, R5, R4, PT ;  /* 0x0000000405087248 */ /* 0x008fc60003fe0100 */
[----:B------:R-:W-:Y:S01]  /*0350*/  IMAD.MOV.U32 R9, RZ, RZ, R6 ;  /* 0x000000ffff097224 */ /* 0x000fe200078e0006 */
[----:B--2---:R0:W-:Y:S01]  /*0360*/  STS [R13], R10 ;  /* 0x0000000a0d007388 */ /* 0x0041e20000000800 */
[----:B------:R-:W-:Y:S06]  /*0370*/  BAR.SYNC.DEFER_BLOCKING 0x0 ;  /* 0x0000000000007b1d */ /* 0x000fec0000010000 */
.L_x_60:
[----:B------:R-:W-:Y:S01]  /*0380*/  BSSY.RECONVERGENT B2, `(.L_x_54) ;  /* 0x0000019000027945 */ /* 0x000fe20003800200 */
.L_x_58:
[----:B0-----:R-:W-:Y:S01]  /*0390*/  IADD3 R10, PT, PT, R8, -R9, RZ ;  /* 0x80000009080a7210 */ /* 0x001fe20007ffe0ff */
[----:B------:R-:W-:Y:S03]  /*03a0*/  BSSY.RELIABLE B0, `(.L_x_55) ;  /* 0x0000014000007945 */ /* 0x000fe60003800100 */
        /* <DEDUP_REMOVED lines=15> */
[----:B------:R-:W0:Y:S02]  /*04a0*/  LDS R13, [R16+-0x4] ;  /* 0xfffffc00100d7984 */ /* 0x000e240000000800 */
[----:B0-----:R-:W-:-:S13]  /*04b0*/  ISETP.GT.AND P0, PT, R10, R13, PT ;  /* 0x0000000d0a00720c */ /* 0x001fda0003f04270 */
[----:B------:R-:W-:Y:S05]  /*04c0*/  @P0 BREAK.RELIABLE B0 ;  /* 0x0000000000000942 */ /* 0x000fea0003800100 */
[----:B------:R-:W-:Y:S05]  /*04d0*/  @P0 BRA `(.L_x_57) ;  /* 0x00000000000c0947 */ /* 0x000fea0003800000 */
.L_x_56:
[----:B------:R-:W-:Y:S05]  /*04e0*/  BSYNC.RELIABLE B0 ;  /* 0x0000000000007941 */ /* 0x000fea0003800100 */
.L_x_55:
[----:B------:R-:W-:Y:S01]  /*04f0*/  IADD3 R9, PT, PT, R12, 0x1, RZ ;  /* 0x000000010c097810 */ /* 0x000fe20007ffe0ff */
[----:B------:R-:W-:Y:S06]  /*0500*/  BRA `(.L_x_58) ;  /* 0xfffffffc00a07947 */ /* 0x000fec000383ffff */
.L_x_57:
[----:B------:R-:W-:Y:S05]  /*0510*/  BSYNC.RECONVERGENT B2 ;  /* 0x0000000000027941 */ /* 0x000fea0003800200 */
.L_x_54:
[----:B------:R-:W-:-:S04]  /*0520*/  ISETP.NE.AND P0, PT, R12, RZ, PT ;  /* 0x000000ff0c00720c */ /* 0x000fc80003f05270 */
[----:B------:R-:W-:-:S13]  /*0530*/  ISETP.EQ.OR P0, PT, R15, R2, !P0 ;  /* 0x000000020f00720c */ /* 0x000fda0004702670 */
[----:B------:R-:W-:Y:S05]  /*0540*/  @P0 BRA `(.L_x_59) ;  /* 0x0000000000180947 */ /* 0x000fea0003800000 */
[----:B------:R-:W-:Y:S04]  /*0550*/  LDS R6, [R14+-0x4] ;  /* 0xfffffc000e067984 */ /* 0x000fe80000000800 */
[----:B------:R-:W0:Y:S02]  /*0560*/  LDS R13, [R16] ;  /* 0x00000000100d7984 */ /* 0x000e240000000800 */
[----:B0-----:R-:W-:-:S13]  /*0570*/  ISETP.GT.AND P0, PT, R6, R13, PT ;  /* 0x0000000d0600720c */ /* 0x001fda0003f04270 */
[----:B------:R-:W-:Y:S02]  /*0580*/  @P0 VIADD R8, R12, 0xffffffff ;  /* 0xffffffff0c080836 */ /* 0x000fe40000000000 */
[----:B------:R-:W-:Y:S01]  /*0590*/  @P0 VIADD R6, R15, 0x1 ;  /* 0x000000010f060836 */ /* 0x000fe20000000000 */
[----:B------:R-:W-:Y:S06]  /*05a0*/  @P0 BRA `(.L_x_60) ;  /* 0xfffffffc00740947 */ /* 0x000fec000383ffff */
.L_x_59:
[----:B------:R-:W-:Y:S05]  /*05b0*/  BSYNC.RECONVERGENT B1 ;  /* 0x0000000000017941 */ /* 0x000fea0003800200 */
.L_x_53:
[----:B------:R-:W-:Y:S05]  /*05c0*/  WARPSYNC.ALL ;  /* 0x0000000000007948 */ /* 0x000fea0003800000 */
[----:B------:R-:W-:Y:S01]  /*05d0*/  ISETP.GE.AND P0, PT, R12, R5, PT ;  /* 0x000000050c00720c */ /* 0x000fe20003f06270 */
[----:B------:R-:W-:Y:S04]  /*05e0*/  BSSY.RECONVERGENT B1, `(.L_x_61) ;  /* 0x0000015000017945 */ /* 0x000fe80003800200 */
[----:B------:R-:W-:Y:S01]  /*05f0*/  BSSY.RELIABLE B2, `(.L_x_62) ;  /* 0x0000010000027945 */ /* 0x000fe20003800100 */
[----:B------:R-:W-:-:S07]  /*0600*/  IMAD R7, R2, 0x4, R7 ;  /* 0x0000000402077824 */ /* 0x000fce00078e0207 */
[----:B------:R0:W1:Y:S01]  /*0610*/  @P0 LDS R5, [R16] ;  /* 0x0000000010050984 */ /* 0x0000620000000800 */
[----:B------:R-:W-:Y:S05]  /*0620*/  @P0 BRA `(.L_x_63) ;  /* 0x0000000000300947 */ /* 0x000fea0003800000 */
[----:B------:R-:W-:-:S13]  /*0630*/  ISETP.NE.AND P0, PT, R15, R2, PT ;  /* 0x000000020f00720c */ /* 0x000fda0003f05270 */
[----:B------:R2:W3:Y:S01]  /*0640*/  @!P0 LDS R9, [R14] ;  /* 0x000000000e098984 */ /* 0x0004e20000000800 */
[----:B------:R-:W-:Y:S05]  /*0650*/  @!P0 BREAK.RELIABLE B2 ;  /* 0x0000000000028942 */ /* 0x000fea0003800100 */
[----:B------:R-:W-:Y:S05]  /*0660*/  @!P0 BRA `(.L_x_64) ;  /* 0x0000000000148947 */ /* 0x000fea0003800000 */
[----:B---3--:R-:W-:Y:S04]  /*0670*/  LDS R9, [R14] ;  /* 0x000000000e097984 */ /* 0x008fe80000000800 */
[----:B-1----:R-:W1:Y:S02]  /*0680*/  LDS R5, [R16] ;  /* 0x0000000010057984 */ /* 0x002e640000000800 */
[----:B-1----:R-:W-:-:S13]  /*0690*/  ISETP.GT.AND P0, PT, R9, R5, PT ;  /* 0x000000050900720c */ /* 0x002fda0003f04270 */
[----:B------:R-:W-:Y:S05]  /*06a0*/  @!P0 BREAK.RELIABLE B2 ;  /* 0x0000000000028942 */ /* 0x000fea0003800100 */
[----:B------:R-:W-:Y:S05]  /*06b0*/  @P0 BRA `(.L_x_63) ;  /* 0x00000000000c0947 */ /* 0x000fea0003800000 */
.L_x_64:
[----:B------:R-:W-:-:S05]  /*06c0*/  LEA R2, R4, R7, 0x2 ;  /* 0x0000000704027211 */ /* 0x000fca00078e10ff */
[----:B---3--:R3:W-:Y:S01]  /*06d0*/  STS [R2], R9 ;  /* 0x0000000902007388 */ /* 0x0087e20000000800 */
[----:B------:R-:W-:Y:S05]  /*06e0*/  BRA `(.L_x_65) ;  /* 0x0000000000107947 */ /* 0x000fea0003800000 */
.L_x_63:
[----:B------:R-:W-:Y:S05]  /*06f0*/  BSYNC.RELIABLE B2 ;  /* 0x0000000000027941 */ /* 0x000fea0003800100 */
.L_x_62:
[----:B------:R-:W-:Y:S02]  /*0700*/  IMAD R2, R4, 0x4, R7 ;  /* 0x0000000404027824 */ /* 0x000fe400078e0207 */
[----:B-1----:R-:W-:-:S03]  /*0710*/  IMAD.MOV.U32 R9, RZ, RZ, R5 ;  /* 0x000000ffff097224 */ /* 0x002fc600078e0005 */
[----:B------:R1:W-:Y:S04]  /*0720*/  STS [R2], R5 ;  /* 0x0000000502007388 */ /* 0x0003e80000000800 */
.L_x_65:
[----:B------:R-:W-:Y:S05]  /*0730*/  BSYNC.RECONVERGENT B1 ;  /* 0x0000000000017941 */ /* 0x000fea0003800200 */
.L_x_61:
[----:B------:R-:W-:Y:S05]  /*0740*/  WARPSYNC.ALL ;  /* 0x0000000000007948 */ /* 0x000fea0003800000 */
[----:B------:R-:W1:Y:S01]  /*0750*/  LDC.64 R6, c[0x0][0x390] ;  /* 0x0000e400ff067b82 */ /* 0x000e620000000a00 */
[----:B------:R-:W-:-:S05]  /*0760*/  IADD3 R3, PT, PT, R4, R3, R0 ;  /* 0x0000000304037210 */ /* 0x000fca0007ffe000 */
[----:B-1-3--:R-:W-:-:S05]  /*0770*/  IMAD.WIDE R2, R3, 0x4, R6 ;  /* 0x0000000403027825 */ /* 0x00afca00078e0206 */
[----:B------:R-:W-:Y:S01]  /*0780*/  STG.E desc[UR4][R2.64], R9 ;  /* 0x0000000902007986 */ /* 0x000fe2000c101904 */
[----:B------:R-:W-:Y:S06]  /*0790*/  BAR.SYNC.DEFER_BLOCKING 0x0 ;  /* 0x0000000000007b1d */ /* 0x000fec0000010000 */
[----:B------:R-:W-:Y:S05]  /*07a0*/  EXIT ;  /* 0x000000000000794d */ /* 0x000fea0003800000 */
.L_x_66:
        /* <DEDUP_REMOVED lines=13> */
.L_x_87:


//--------------------- .text._Z12mergeSmall_kPiS_S_ii --------------------------
	.section	.text._Z12mergeSmall_kPiS_S_ii,"ax",@progbits
	.align	128
        .global         _Z12mergeSmall_kPiS_S_ii
        .type           _Z12mergeSmall_kPiS_S_ii,@function
        .size           _Z12mergeSmall_kPiS_S_ii,(.L_x_88 - _Z12mergeSmall_kPiS_S_ii)
        .other          _Z12mergeSmall_kPiS_S_ii,@"STO_CUDA_ENTRY STV_DEFAULT"
_Z12mergeSmall_kPiS_S_ii:
.text._Z12mergeSmall_kPiS_S_ii:
[----:B------:R-:W0:Y:S08]  /*0000*/  LDC R1, c[0x0][0x37c] ;  /* 0x0000df00ff017b82 */ /* 0x000e300000000800 */
[----:B------:R-:W1:Y:S02]  /*0010*/  S2UR UR4, SR_CTAID.X ;  /* 0x00000000000479c3 */ /* 0x000e640000002500 */
[----:B-1----:R-:W-:-:S09]  /*0020*/  UISETP.NE.AND UP0, UPT, UR4, URZ, UPT ;  /* 0x000000ff0400728c */ /* 0x002fd2000bf05270 */
[----:B------:R-:W-:Y:S05]  /*0030*/  BRA.U !UP0, `(.L_x_67) ;  /* 0x0000000108407547 */ /* 0x000fea000b800000 */
        /* <DEDUP_REMOVED lines=10> */
[----:B----4-:R-:W-:Y:S02]  /*00e0*/  IMAD.U32 R6, RZ, RZ, UR6 ;  /* 0x00000006ff067e24 */ /* 0x010fe4000f8e00ff */
[----:B------:R-:W-:Y:S02]  /*00f0*/  IMAD.U32 R7, RZ, RZ, UR7 ;  /* 0x00000007ff077e24 */ /* 0x000fe4000f8e00ff */
[----:B-----5:R-:W-:Y:S02]  /*0100*/  IMAD.U32 R10, RZ, RZ, UR8 ;  /* 0x00000008ff0a7e24 */ /* 0x020fe4000f8e00ff */
[----:B--2---:R-:W-:-:S07]  /*0110*/  IMAD.U32 R11, RZ, RZ, UR9 ;  /* 0x00000009ff0b7e24 */ /* 0x004fce000f8e00ff */
[----:B------:R-:W-:-:S07]  /*0120*/  LEPC R20, `(.L_x_67) ;  /* 0x000000001014794e */ /* 0x000fce0000000000 */
[----:B0--3--:R-:W-:Y:S05]  /*0130*/  CALL.ABS.NOINC R2 ;  /* 0x0000000002007343 */ /* 0x009fea0003c00000 */
.L_x_67:
[----:B------:R-:W1:Y:S01]  /*0140*/  LDC.64 R16, c[0x0][0x398] ;  /* 0x0000e600ff107b82 */ /* 0x000e620000000a00 */
[----:B------:R-:W2:Y:S01]  /*0150*/  LDCU UR4, c[0x0][0x360] ;  /* 0x00006c00ff0477ac */ /* 0x000ea20008000800 */
[----:B-1----:R-:W-:-:S05]  /*0160*/  IMAD.IADD R17, R17, 0x1, R16 ;  /* 0x0000000111117824 */ /* 0x002fca00078e0210 */
[----:B--2---:R-:W-:-:S13]  /*0170*/  ISETP.LE.U32.AND P0, PT, R17, UR4, PT ;  /* 0x0000000411007c0c */ /* 0x004fda000bf03070 */
[----:B------:R-:W-:Y:S05]  /*0180*/  @P0 BRA `(.L_x_68) ;  /* 0x0000000000400947 */ /* 0x000fea0003800000 */
        /* <DEDUP_REMOVED lines=16> */
.L_x_68:
[----:B------:R-:W1:Y:S02]  /*0290*/  S2R R0, SR_TID.X ;  /* 0x0000000000007919 */ /* 0x000e640000002100 */
[----:B-1----:R-:W-:-:S13]  /*02a0*/  ISETP.GE.U32.AND P0, PT, R0, R17, PT ;  /* 0x000000110000720c */ /* 0x002fda0003f06070 */
[----:B------:R-:W-:Y:S05]  /*02b0*/  @P0 EXIT ;  /* 0x000000000000094d */ /* 0x000fea0003800000 */
[----:B------:R-:W1:Y:S08]  /*02c0*/  LDC R15, c[0x0][0x398] ;  /* 0x0000e600ff0f7b82 */ /* 0x000e700000000800 */
[----:B------:R-:W2:Y:S01]  /*02d0*/  LDC.64 R12, c[0x0][0x358] ;  /* 0x0000d600ff0c7b82 */ /* 0x000ea20000000a00 */
[----:B-1----:R-:W-:-:S13]  /*02e0*/  ISETP.GE.AND P0, PT, R0, R15, PT ;  /* 0x0000000f0000720c */ /* 0x002fda0003f06270 */
[----:B------:R-:W1:Y:S01]  /*02f0*/  @!P0 LDC.64 R2, c[0x0][0x380] ;  /* 0x0000e000ff028b82 */ /* 0x000e620000000a00 */
[----:B--2---:R-:W-:Y:S02]  /*0300*/  @!P0 R2UR UR4, R12 ;  /* 0x000000000c0482ca */ /* 0x004fe400000e0000 */
[----:B------:R-:W-:-:S05]  /*0310*/  @!P0 R2UR UR5, R13 ;  /* 0x000000000d0582ca */ /* 0x000fca00000e0000 */
[----:B------:R-:W2:Y:S01]  /*0320*/  @P0 LDC.64 R4, c[0x0][0x388] ;  /* 0x0000e200ff040b82 */ /* 0x000ea20000000a00 */
[----:B-1----:R-:W-:-:S07]  /*0330*/  @!P0 IMAD.WIDE.U32 R2, R0, 0x4, R2 ;  /* 0x0000000400028825 */ /* 0x002fce00078e0002 */
[----:B------:R1:W3:Y:S01]  /*0340*/  @!P0 LDG.E R6, desc[UR4][R2.64] ;  /* 0x0000000402068981 */ /* 0x0002e2000c1e1900 */
[----:B------:R-:W-:Y:S01]  /*0350*/  @P0 R2UR UR4, R12 ;  /* 0x000000000c0402ca */ /* 0x000fe200000e0000 */
[----:B------:R-:W-:Y:S01]  /*0360*/  IMAD.IADD R7, R0, 0x1, -R15 ;  /* 0x0000000100077824 */ /* 0x000fe200078e0a0f */
[----:B------:R-:W-:-:S03]  /*0370*/  @P0 R2UR UR5, R13 ;  /* 0x000000000d0502ca */ /* 0x000fc600000e0000 */
[----:B--2---:R-:W-:Y:S01]  /*0380*/  @P0 IMAD.WIDE R4, R7, 0x4, R4 ;  /* 0x0000000407040825 */ /* 0x004fe200078e0204 */
[----:B------:R-:W2:Y:S01]  /*0390*/  S2R R9, SR_CgaCtaId ;  /* 0x0000000000097919 */ /* 0x000ea20000008800 */
[----:B------:R-:W-:-:S08]  /*03a0*/  MOV R8, 0x400 ;  /* 0x0000040000087802 */ /* 0x000fd00000000f00 */
[----:B------:R-:W3:Y:S01]  /*03b0*/  @P0 LDG.E R6, desc[UR4][R4.64] ;  /* 0x0000000404060981 */ /* 0x000ee2000c1e1900 */
[----:B--2---:R-:W-:Y:S01]  /*03c0*/  LEA R9, R9, R8, 0x18 ;  /* 0x0000000809097211 */ /* 0x004fe200078ec0ff */
[----:B------:R-:W-:Y:S05]  /*03d0*/  WARPSYNC.ALL ;  /* 0x0000000000007948 */ /* 0x000fea0003800000 */
[--C-:B------:R-:W-:Y:S02]  /*03e0*/  IMAD R11, R0, 0x4, R9.reuse ;  /* 0x00000004000b7824 */ /* 0x100fe400078e0209 */
[----:B-1----:R-:W-:-:S03]  /*03f0*/  IMAD R2, R15, 0x4, R9 ;  /* 0x000000040f027824 */ /* 0x002fc600078e0209 */
[----:B---3--:R1:W-:Y:S01]  /*0400*/  STS [R11], R6 ;  /* 0x000000060b007388 */ /* 0x0083e20000000800 */
[----:B------:R-:W-:Y:S01]  /*0410*/  BAR.SYNC.DEFER_BLOCKING 0x0 ;  /* 0x0000000000007b1d */ /* 0x000fe20000010000 */
[CC--:B------:R-:W-:Y:S02]  /*0420*/  ISETP.GT.AND P0, PT, R0.reuse, R15.reuse, PT ;  /* 0x0000000f0000720c */ /* 0x0c0fe40003f04270 */
[----:B------:R-:W-:Y:S02]  /*0430*/  VIMNMX R3, PT, PT, R0, R15, PT ;  /* 0x0000000f00037248 */ /* 0x000fe40003fe0100 */
[----:B------:R-:W-:-:S03]  /*0440*/  SEL R7, R7, RZ, P0 ;  /* 0x000000ff07077207 */ /* 0x000fc60000000000 */
[----:B------:R-:W2:Y:S01]  /*0450*/  LDC R16, c[0x0][0x39c] ;  /* 0x0000e700ff107b82 */ /* 0x000ea20000000800 */
[----:B------:R-:W-:Y:S01]  /*0460*/  BSSY.RECONVERGENT B1, `(.L_x_69) ;  /* 0x0000026000017945 */ /* 0x000fe20003800200 */
[----:B------:R-:W-:-:S06]  /*0470*/  MOV R4, R7 ;  /* 0x0000000700047202 */ /* 0x000fcc0000000f00 */
[----:B-1----:R-:W3:Y:S02]  /*0480*/  LDC R17, c[0x0][0x398] ;  /* 0x0000e600ff117b82 */ /* 0x002ee40000000800 */
.L_x_76:
[----:B------:R-:W-:Y:S01]  /*0490*/  BSSY.RECONVERGENT B2, `(.L_x_70) ;  /* 0x0000019000027945 */ /* 0x000fe20003800200 */
.L_x_74:
[----:B------:R-:W-:Y:S01]  /*04a0*/  IMAD.IADD R5, R3, 0x1, -R4 ;  /* 0x0000000103057824 */ /* 0x000fe200078e0a04 */
[----:B------:R-:W-:Y:S04]  /*04b0*/  BSSY.RELIABLE B0, `(.L_x_71) ;  /* 0x0000014000007945 */ /* 0x000fe80003800100 */
[----:B------:R-:W-:-:S04]  /*04c0*/  IABS R5, R5 ;  /* 0x0000000500057213 */ /* 0x000fc80000000000 */
[----:B------:R-:W-:-:S04]  /*04d0*/  LEA.HI R5, R5, R5, RZ, 0x1 ;  /* 0x0000000505057211 */ /* 0x000fc800078f08ff */
[----:B------:R-:W-:-:S05]  /*04e0*/  SHF.R.S32.HI R6, RZ, 0x1, R5 ;  /* 0x00000001ff067819 */ /* 0x000fca0000011405 */
[--C-:B------:R-:W-:Y:S02]  /*04f0*/  IMAD.IADD R11, R7, 0x1, R6.reuse ;  /* 0x00000001070b7824 */ /* 0x100fe400078e0206 */
[----:B------:R-:W-:-:S03]  /*0500*/  IMAD.IADD R8, R3, 0x1, -R6 ;  /* 0x0000000103087824 */ /* 0x000fc600078e0a06 */
[----:B--2---:R-:W-:-:S04]  /*0510*/  ISETP.GT.AND P0, PT, R11, R16, PT ;  /* 0x000000100b00720c */ /* 0x004fc80003f04270 */
[----:B------:R-:W-:-:S13]  /*0520*/  ISETP.LT.OR P0, PT, R8, RZ, P0 ;  /* 0x000000ff0800720c */ /* 0x000fda0000701670 */
[----:B------:R-:W-:Y:S05]  /*0530*/  @P0 BRA `(.L_x_72) ;  /* 0x00000000002c0947 */ /* 0x000fea0003800000 */
[C---:B------:R-:W-:Y:S01]  /*0540*/  ISETP.NE.AND P0, PT, R11.reuse, RZ, PT ;  /* 0x000000ff0b00720c */ /* 0x040fe20003f05270 */
[C---:B------:R-:W-:Y:S02]  /*0550*/  IMAD R10, R8.reuse, 0x4, R9 ;  /* 0x00000004080a7824 */ /* 0x040fe400078e0209 */
[----:B------:R-:W-:Y:S01]  /*0560*/  IMAD R14, R11, 0x4, R2 ;  /* 0x000000040b0e7824 */ /* 0x000fe200078e0202 */
[----:B---3--:R-:W-:-:S13]  /*0570*/  ISETP.EQ.OR P0, PT, R8, R17, !P0 ;  /* 0x000000110800720c */ /* 0x008fda0004702670 */
[----:B------:R-:W-:Y:S05]  /*0580*/  @P0 BREAK.RELIABLE B0 ;  /* 0x0000000000000942 */ /* 0x000fea0003800100 */
[----:B------:R-:W-:Y:S05]  /*0590*/  @P0 BRA `(.L_x_73) ;  /* 0x0000000000200947 */ /* 0x000fea0003800000 */
[----:B------:R-:W-:Y:S04]  /*05a0*/  LDS R5, [R10] ;  /* 0x000000000a057984 */ /* 0x000fe80000000800 */
[----:B------:R-:W1:Y:S02]  /*05b0*/  LDS R6, [R14+-0x4] ;  /* 0xfffffc000e067984 */ /* 0x000e640000000800 */
[----:B-1----:R-:W-:-:S13]  /*05c0*/  ISETP.GT.AND P0, PT, R5, R6, PT ;  /* 0x000000060500720c */ /* 0x002fda0003f04270 */
[----:B------:R-:W-:Y:S05]  /*05d0*/  @P0 BREAK.RELIABLE B0 ;  /* 0x0000000000000942 */ /* 0x000fea0003800100 */
[----:B------:R-:W-:Y:S05]  /*05e0*/  @P0 BRA `(.L_x_73) ;  /* 0x00000000000c0947 */ /* 0x000fea0003800000 */
.L_x_72:
[----:B------:R-:W-:Y:S05]  /*05f0*/  BSYNC.RELIABLE B0 ;  /* 0x0000000000007941 */ /* 0x000fea0003800100 */
.L_x_71:
[----:B------:R-:W-:Y:S01]  /*0600*/  VIADD R4, R8, 0x1 ;  /* 0x0000000108047836 */ /* 0x000fe20000000000 */
[----:B------:R-:W-:Y:S06]  /*0610*/  BRA `(.L_x_74) ;  /* 0xfffffffc00a07947 */ /* 0x000fec000383ffff */
.L_x_73:
[----:B------:R-:W-:Y:S05]  /*0620*/  BSYNC.RECONVERGENT B2 ;  /* 0x0000000000027941 */ /* 0x000fea0003800200 */
.L_x_70:
[----:B------:R-:W-:-:S04]  /*0630*/  ISETP.NE.AND P0, PT, R8, RZ, PT ;  /* 0x000000ff0800720c */ /* 0x000fc80003f05270 */
[----:B------:R-:W-:-:S13]  /*0640*/  ISETP.EQ.OR P0, PT, R11, R16, !P0 ;  /* 0x000000100b00720c */ /* 0x000fda0004702670 */
[----:B------:R-:W-:Y:S05]  /*0650*/  @P0 BRA `(.L_x_75) ;  /* 0x0000000000180947 */ /* 0x000fea0003800000 */
[----:B------:R-:W-:Y:S04]  /*0660*/  LDS R3, [R10+-0x4] ;  /* 0xfffffc000a037984 */ /* 0x000fe80000000800 */
[----:B------:R-:W1:Y:S02]  /*0670*/  LDS R6, [R14] ;  /* 0x000000000e067984 */ /* 0x000e640000000800 */
[----:B-1----:R-:W-:-:S13]  /*0680*/  ISETP.GT.AND P0, PT, R3, R6, PT ;  /* 0x000000060300720c */ /* 0x002fda0003f04270 */
[----:B------:R-:W-:Y:S01]  /*0690*/  @P0 IADD3 R3, PT, PT, R8, -0x1, RZ ;  /* 0xffffffff08030810 */ /* 0x000fe20007ffe0ff */
[----:B------:R-:W-:Y:S01]  /*06a0*/  @P0 VIADD R7, R11, 0x1 ;  /* 0x000000010b070836 */ /* 0x000fe20000000000 */
[----:B------:R-:W-:Y:S06]  /*06b0*/  @P0 BRA `(.L_x_76) ;  /* 0xfffffffc00740947 */ /* 0x000fec000383ffff */
.L_x_75:
[----:B------:R-:W-:Y:S05]  /*06c0*/  BSYNC.RECONVERGENT B1 ;  /* 0x0000000000017941 */ /* 0x000fea0003800200 */
.L_x_69:
        /* <DEDUP_REMOVED lines=16> */
.L_x_80:
[----:B------:R-:W-:-:S05]  /*07d0*/  IMAD R2, R0, 0x4, R3 ;  /* 0x0000000400027824 */ /* 0x000fca00078e0203 */
[----:B----4-:R4:W-:Y:S01]  /*07e0*/  STS [R2], R5 ;  /* 0x0000000502007388 */ /* 0x0109e20000000800 */
[----:B------:R-:W-:Y:S05]  /*07f0*/  BRA `(.L_x_81) ;  /* 0x0000000000107947 */ /* 0x000fea0003800000 */
.L_x_79:
[----:B------:R-:W-:Y:S05]  /*0800*/  BSYNC.RELIABLE B2 ;  /* 0x0000000000027941 */ /* 0x000fea0003800100 */
.L_x_78:
[----:B------:R-:W-:Y:S02]  /*0810*/  IMAD R3, R0, 0x4, R3 ;  /* 0x0000000400037824 */ /* 0x000fe400078e0203 */
[----:B--2---:R-:W-:-:S03]  /*0820*/  IMAD.MOV.U32 R5, RZ, RZ, R4 ;  /* 0x000000ffff057224 */ /* 0x004fc600078e0004 */
[----:B------:R2:W-:Y:S04]  /*0830*/  STS [R3], R4 ;  /* 0x0000000403007388 */ /* 0x0005e80000000800 */
.L_x_81:
[----:B------:R-:W-:Y:S05]  /*0840*/  BSYNC.RECONVERGENT B1 ;  /* 0x0000000000017941 */ /* 0x000fea0003800200 */
.L_x_77:
[----:B------:R-:W-:Y:S05]  /*0850*/  WARPSYNC.ALL ;  /* 0x0000000000007948 */ /* 0x000fea0003800000 */
[----:B--2-4-:R-:W2:Y:S01]  /*0860*/  LDC.64 R2, c[0x0][0x390] ;  /* 0x0000e400ff027b82 */ /* 0x014ea20000000a00 */
[----:B------:R-:W-:Y:S02]  /*0870*/  R2UR UR4, R12 ;  /* 0x000000000c0472ca */ /* 0x000fe400000e0000 */
[----:B------:R-:W-:Y:S01]  /*0880*/  R2UR UR5, R13 ;  /* 0x000000000d0572ca */ /* 0x000fe200000e0000 */
[----:B--2---:R-:W-:-:S12]  /*0890*/  IMAD.WIDE.U32 R2, R0, 0x4, R2 ;  /* 0x0000000400027825 */ /* 0x004fd800078e0002 */
[----:B------:R-:W-:Y:S01]  /*08a0*/  STG.E desc[UR4][R2.64], R5 ;  /* 0x0000000502007986 */ /* 0x000fe2000c101904 */
[----:B------:R-:W-:Y:S06]  /*08b0*/  BAR.SYNC.DEFER_BLOCKING 0x0 ;  /* 0x0000000000007b1d */ /* 0x000fec0000010000 */
[----:B------:R-:W-:Y:S05]  /*08c0*/  EXIT ;  /* 0x000000000000794d */ /* 0x000fea0003800000 */
.L_x_82:
        /* <DEDUP_REMOVED lines=11> */
.L_x_88:


//--------------------- .text._Z8stupid_kv        --------------------------
	.section	.text._Z8stupid_kv,"ax",@progbits
	.align	128
        .global         _Z8stupid_kv
        .type           _Z8stupid_kv,@function
        .size           _Z8stupid_kv,(.L_x_89 - _Z8stupid_kv)
        .other          _Z8stupid_kv,@"STO_CUDA_ENTRY STV_DEFAULT"
_Z8stupid_kv:
.text._Z8stupid_kv:
[----:B------:R-:W0:Y:S01]  /*0000*/  LDC R1, c[0x0][0x37c] ;  /* 0x0000df00ff017b82 */ /* 0x000e220000000800 */
[----:B------:R-:W1:Y:S01]  /*0010*/  S2R R8, SR_CTAID.X ;  /* 0x0000000000087919 */ /* 0x000e620000002500 */
[----:B0-----:R-:W-:Y:S01]  /*0020*/  VIADD R1, R1, 0xfffffff8 ;  /* 0xfffffff801017836 */ /* 0x001fe20000000000 */
[----:B------:R-:W-:Y:S01]  /*0030*/  MOV R0, 0x58 ;  /* 0x0000005800007802 */ /* 0x000fe20000000f00 */
[----:B------:R-:W0:Y:S01]  /*0040*/  LDCU UR4, c[0x0][0x2f8] ;  /* 0x00005f00ff0477ac */ /* 0x000e220008000800 */
[----:B------:R-:W1:Y:S03]  /*0050*/  S2R R9, SR_TID.X ;  /* 0x0000000000097919 */ /* 0x000e660000002100 */
[----:B------:R2:W3:Y:S01]  /*0060*/  LDC.64 R2, c[0x4][R0] ;  /* 0x0100000000027b82 */ /* 0x0004e20000000a00 */
[----:B------:R-:W4:Y:S01]  /*0070*/  LDCU.64 UR6, c[0x4][0x28] ;  /* 0x01000500ff0677ac */ /* 0x000f220008000a00 */
[----:B------:R-:W5:Y:S01]  /*0080*/  LDCU UR5, c[0x0][0x2fc] ;  /* 0x00005f80ff0577ac */ /* 0x000f620008000800 */
[----:B0-----:R-:W-:Y:S01]  /*0090*/  IADD3 R6, P0, PT, R1, UR4, RZ ;  /* 0x0000000401067c10 */ /* 0x001fe2000ff1e0ff */
[----:B----4-:R-:W-:Y:S01]  /*00a0*/  IMAD.U32 R4, RZ, RZ, UR6 ;  /* 0x00000006ff047e24 */ /* 0x010fe2000f8e00ff */
[----:B------:R-:W-:-:S03]  /*00b0*/  MOV R5, UR7 ;  /* 0x0000000700057c02 */ /* 0x000fc60008000f00 */
[----:B-----5:R-:W-:Y:S01]  /*00c0*/  IMAD.X R7, RZ, RZ, UR5, P0 ;  /* 0x00000005ff077e24 */ /* 0x020fe200080e06ff */
[----:B-1----:R2:W-:Y:S07]  /*00d0*/  STL.64 [R1], R8 ;  /* 0x0000000801007387 */ /* 0x0025ee0000100a00 */
[----:B------:R-:W-:-:S07]  /*00e0*/  LEPC R20, `(.L_x_83) ;  /* 0x000000001014794e */ /* 0x000fce0000000000 */
[----:B--23--:R-:W-:Y:S05]  /*00f0*/  CALL.ABS.NOINC R2 ;  /* 0x0000000002007343 */ /* 0x00cfea0003c00000 */
.L_x_83:
[----:B------:R-:W-:Y:S05]  /*0100*/  EXIT ;  /* 0x000000000000794d */ /* 0x000fea0003800000 */
.L_x_84:
        /* <DEDUP_REMOVED lines=15> */
.L_x_89:


//--------------------- .nv.global.init           --------------------------
	.section	.nv.global.init,"aw",@progbits
.nv.global.init:
	.type		$str$16,@object
	.size		$str$16,($str$4 - $str$16)
$str$16:
        /*0000*/ 	.byte	0x64, 0x3c, 0x3d, 0x62, 0x6c, 0x6f, 0x63, 0x6b, 0x44, 0x69, 0x6d, 0x2e, 0x78, 0x00
	.type		$str$4,@object
	.size		$str$4,($str$3 - $str$4)
$str$4:
        /*000e*/ 	.byte	0x62, 0x6c, 0x6f, 0x63, 0x6b, 0x49, 0x64, 0x78, 0x2e, 0x78, 0x20, 0x3d, 0x3d, 0x20, 0x30, 0x00
	.type		$str$3,@object
	.size		$str$3,($str$18 - $str$3)
$str$3:
        /*001e*/ 	.byte	0x49, 0x6d, 0x20, 0x73, 0x74, 0x75, 0x70, 0x69, 0x64, 0x20, 0x25, 0x64, 0x23, 0x25, 0x64, 0x74
        /*002e*/ 	.byte	0x68, 0x0a, 0x00
	.type		$str$18,@object
	.size		$str$18,($str$5 - $str$18)
$str$18:
        /*0031*/ 	.byte	0x6f, 0x75, 0x74, 0x20, 0x6f, 0x66, 0x20, 0x62, 0x6f, 0x75, 0x6e, 0x64, 0x20, 0x72, 0x65, 0x74
        /*0041*/ 	.byte	0x75, 0x72, 0x6e, 0x0a, 0x00
	.type		$str$5,@object
	.size		$str$5,($str$2 - $str$5)
$str$5:
        /*0046*/ 	.byte	0x62, 0x6c, 0x6f, 0x63, 0x6b, 0x44, 0x69, 0x6d, 0x2e, 0x78, 0x20, 0x3e, 0x3d, 0x20, 0x73, 0x69
        /*0056*/ 	.byte	0x7a, 0x65, 0x41, 0x2b, 0x73, 0x69, 0x7a, 0x65, 0x42, 0x00
	.type		$str$2,@object
	.size		$str$2,($str$17 - $str$2)
$str$2:
        /*0060*/ 	.byte	0x2f, 0x74, 0x6d, 0x70, 0x2f, 0x73, 0x61, 0x73, 0x73, 0x5f, 0x63, 0x75, 0x5f, 0x6e, 0x75, 0x76
        /*0070*/ 	.byte	0x32, 0x72, 0x34, 0x32, 0x63, 0x2f, 0x6b, 0x2e, 0x63, 0x75, 0x00
	.type		$str$17,@object
	.size		$str$17,(__unnamed_1 - $str$17)
$str$17:
        /*007b*/ 	.byte	0x4e, 0x75, 0x6d, 0x3c, 0x3d, 0x67, 0x72, 0x69, 0x64, 0x44, 0x69, 0x6d, 0x2e, 0x78, 0x2a, 0x28
        /*008b*/ 	.byte	0x62, 0x6c, 0x6f, 0x63, 0x6b, 0x44, 0x69, 0x6d, 0x2e, 0x78, 0x2f, 0x64, 0x29, 0x00
	.type		__unnamed_1,@object
	.size		__unnamed_1,(__unnamed_3 - __unnamed_1)
__unnamed_1:
        /*0099*/ 	.byte	0x76, 0x6f, 0x69, 0x64, 0x20, 0x6d, 0x65, 0x72, 0x67, 0x65, 0x53, 0x6d, 0x61, 0x6c, 0x6c, 0x5f
        /*00a9*/ 	.byte	0x6b, 0x28, 0x69, 0x6e, 0x74, 0x20, 0x2a, 0x2c, 0x20, 0x69, 0x6e, 0x74, 0x20, 0x2a, 0x2c, 0x20
        /*00b9*/ 	.byte	0x69, 0x6e, 0x74, 0x20, 0x2a, 0x2c, 0x20, 0x69, 0x6e, 0x74, 0x2c, 0x20, 0x69, 0x6e, 0x74, 0x29
        /*00c9*/ 	.byte	0x00
	.type		__unnamed_3,@object
	.size		__unnamed_3,(__unnamed_2 - __unnamed_3)
__unnamed_3:
        /*00ca*/ 	.byte	0x76, 0x6f, 0x69, 0x64, 0x20, 0x73, 0x6f, 0x72, 0x74, 0x53, 0x6d, 0x61, 0x6c, 0x6c, 0x42, 0x61
        /*00da*/ 	.byte	0x74, 0x63, 0x68, 0x5f, 0x6b, 0x28, 0x69, 0x6e, 0x74, 0x20, 0x2a, 0x2c, 0x20, 0x69, 0x6e, 0x74
        /*00ea*/ 	.byte	0x20, 0x2a, 0x2c, 0x20, 0x69, 0x6e, 0x74, 0x2c, 0x20, 0x69, 0x6e, 0x74, 0x2c, 0x20, 0x69, 0x6e
        /*00fa*/ 	.byte	0x74, 0x29, 0x00
	.type		__unnamed_2,@object
	.size		__unnamed_2,(.L_1 - __unnamed_2)
__unnamed_2:
        /*00fd*/ 	.byte	0x76, 0x6f, 0x69, 0x64, 0x20, 0x6d, 0x65, 0x72, 0x67, 0x65, 0x53, 0x6d, 0x61, 0x6c, 0x6c, 0x42
        /*010d*/ 	.byte	0x61, 0x74, 0x63, 0x68, 0x5f, 0x6b, 0x28, 0x69, 0x6e, 0x74, 0x20, 0x2a, 0x2c, 0x20, 0x69, 0x6e
        /*011d*/ 	.byte	0x74, 0x20, 0x2a, 0x2c, 0x20, 0x69, 0x6e, 0x74, 0x20, 0x2a, 0x2c, 0x20, 0x69, 0x6e, 0x74, 0x20
        /*012d*/ 	.byte	0x2a, 0x2c, 0x20, 0x69, 0x6e, 0x74, 0x20, 0x2a, 0x2c, 0x20, 0x69, 0x6e, 0x74, 0x2c, 0x20, 0x69
        /*013d*/ 	.byte	0x6e, 0x74, 0x29, 0x00
.L_1:


//--------------------- .nv.shared._Z16sortSmallBatch_kPiS_iii --------------------------
	.section	.nv.shared._Z16sortSmallBatch_kPiS_iii,"aw",@nobits
	.sectionflags	@""
	.align	16
	.zero		1024


//--------------------- .nv.shared.reserved.0     --------------------------
	.section	.nv.shared.reserved.0,"aw",@nobits
	.weak		__nv_reservedSMEM_offset_0_alias
	.size		__nv_reservedSMEM_offset_0_alias, 0, 64
	.other		__nv_reservedSMEM_offset_0_alias,@"STO_CUDA_RESERVED_SHARED STV_DEFAULT"
__nv_reservedSMEM_offset_0_alias:
	.zero		0
	.zero		64


//--------------------- .nv.shared._Z17mergeSmallBatch_kPiS_S_S_S_ii --------------------------
	.section	.nv.shared._Z17mergeSmallBatch_kPiS_S_S_S_ii,"aw",@nobits
	.sectionflags	@""
	.align	16
	.zero		1024


//--------------------- .nv.shared._Z12mergeLarge_kPiS_S_iS_ --------------------------
	.section	.nv.shared._Z12mergeLarge_kPiS_S_iS_,"aw",@nobits
	.sectionflags	@""
	.align	16
	.zero		1024


//--------------------- .nv.shared._Z12mergeSmall_kPiS_S_ii --------------------------
	.section	.nv.shared._Z12mergeSmall_kPiS_S_ii,"aw",@nobits
	.sectionflags	@""
	.align	16
	.zero		1024


//--------------------- .nv.shared._Z8stupid_kv   --------------------------
	.section	.nv.shared._Z8stupid_kv,"aw",@nobits
	.sectionflags	@""
	.align	16
	.zero		1024


//--------------------- .nv.constant0._Z16sortSmallBatch_kPiS_iii --------------------------
	.section	.nv.constant0._Z16sortSmallBatch_kPiS_iii,"a",@progbits
	.sectionflags	@""
	.align	4
.nv.constant0._Z16sortSmallBatch_kPiS_iii:
	.zero		924


//--------------------- .nv.constant0._Z17mergeSmallBatch_kPiS_S_S_S_ii --------------------------
	.section	.nv.constant0._Z17mergeSmallBatch_kPiS_S_S_S_ii,"a",@progbits
	.sectionflags	@""
	.align	4
.nv.constant0._Z17mergeSmallBatch_kPiS_S_S_S_ii:
	.zero		944


//--------------------- .nv.constant0._Z12mergeLarge_kPiS_S_iS_ --------------------------
	.section	.nv.constant0._Z12mergeLarge_kPiS_S_iS_,"a",@progbits
	.sectionflags	@""
	.align	4
.nv.constant0._Z12mergeLarge_kPiS_S_iS_:
	.zero		936


//--------------------- .nv.constant0._Z12mergeSmall_kPiS_S_ii --------------------------
	.section	.nv.constant0._Z12mergeSmall_kPiS_S_ii,"a",@progbits
	.sectionflags	@""
	.align	4
.nv.constant0._Z12mergeSmall_kPiS_S_ii:
	.zero		928


//--------------------- .nv.constant0._Z8stupid_kv --------------------------
	.section	.nv.constant0._Z8stupid_kv,"a",@progbits
	.sectionflags	@""
	.align	4
.nv.constant0._Z8stupid_kv:
	.zero		896


//--------------------- SYMBOLS --------------------------

	.type		.nv.reservedSmem.offset0,@object
	.size		.nv.reservedSmem.offset0,0x4
	.type		.nv.reservedSmem.cap,@object
	.size		.nv.reservedSmem.cap,0x4
	.type		__assertfail,@function
	.type		vprintf,@function
